//
// Generated by NVIDIA NVVM Compiler
//
// Compiler Build ID: CL-36424714
// Cuda compilation tools, release 13.0, V13.0.88
// Based on NVVM 20.0.0
//

.version 9.0
.target sm_100
.address_size 64

	// .globl	_Z7ProcessIaEvPT_S1_Pfii

.visible .entry _Z7ProcessIaEvPT_S1_Pfii(
	.param .u64 .ptr .align 1 _Z7ProcessIaEvPT_S1_Pfii_param_0,
	.param .u64 .ptr .align 1 _Z7ProcessIaEvPT_S1_Pfii_param_1,
	.param .u64 .ptr .align 1 _Z7ProcessIaEvPT_S1_Pfii_param_2,
	.param .u32 _Z7ProcessIaEvPT_S1_Pfii_param_3,
	.param .u32 _Z7ProcessIaEvPT_S1_Pfii_param_4
)
{
	.reg .pred 	%p<12>;
	.reg .b16 	%rs<51>;
	.reg .b32 	%r<9>;
	.reg .b32 	%f<126>;
	.reg .b64 	%rd<96>;

	ld.param.u64 	%rd51, [_Z7ProcessIaEvPT_S1_Pfii_param_0];
	ld.param.u64 	%rd52, [_Z7ProcessIaEvPT_S1_Pfii_param_1];
	ld.param.u64 	%rd53, [_Z7ProcessIaEvPT_S1_Pfii_param_2];
	ld.param.u32 	%r2, [_Z7ProcessIaEvPT_S1_Pfii_param_3];
	ld.param.u32 	%r3, [_Z7ProcessIaEvPT_S1_Pfii_param_4];
	mov.u32 	%r4, %ctaid.x;
	mov.u32 	%r5, %ntid.x;
	mov.u32 	%r6, %tid.x;
	mad.lo.s32 	%r1, %r4, %r5, %r6;
	setp.ge.s32 	%p1, %r1, %r3;
	@%p1 bra 	$L__BB0_15;
	cvta.to.global.u64 	%rd1, %rd51;
	cvta.to.global.u64 	%rd95, %rd52;
	mul.lo.s32 	%r7, %r2, %r1;
	cvt.s64.s32 	%rd3, %r7;
	add.s64 	%rd4, %rd1, %rd3;
	and.b32  	%r8, %r2, -4;
	cvt.s64.s32 	%rd5, %r8;
	cvt.s64.s32 	%rd6, %r2;
	setp.lt.s32 	%p2, %r2, 4;
	mov.f32 	%f119, 0f00000000;
	mov.u64 	%rd87, %rd4;
	mov.u64 	%rd82, %rd4;
	@%p2 bra 	$L__BB0_8;
	add.s64 	%rd56, %rd1, %rd3;
	add.s64 	%rd57, %rd56, %rd5;
	add.s64 	%rd58, %rd56, 4;
	max.u64 	%rd59, %rd57, %rd58;
	not.b64 	%rd60, %rd1;
	add.s64 	%rd61, %rd59, %rd60;
	sub.s64 	%rd7, %rd61, %rd3;
	and.b64  	%rd62, %rd7, 12;
	setp.eq.s64 	%p3, %rd62, 12;
	mov.f32 	%f119, 0f00000000;
	mov.u64 	%rd87, %rd4;
	@%p3 bra 	$L__BB0_5;
	shr.u64 	%rd63, %rd7, 2;
	add.s64 	%rd64, %rd63, 1;
	and.b64  	%rd65, %rd64, 3;
	neg.s64 	%rd72, %rd65;
	mov.f32 	%f119, 0f00000000;
	mov.u64 	%rd73, %rd4;
	mov.u64 	%rd74, %rd95;
$L__BB0_4:
	.pragma "nounroll";
	ld.global.s8 	%rs1, [%rd73];
	cvt.rn.f32.s16 	%f19, %rs1;
	ld.global.s8 	%rs2, [%rd74];
	cvt.rn.f32.s16 	%f20, %rs2;
	sub.f32 	%f21, %f19, %f20;
	fma.rn.f32 	%f22, %f21, %f21, %f119;
	ld.global.s8 	%rs3, [%rd73+1];
	cvt.rn.f32.s16 	%f23, %rs3;
	ld.global.s8 	%rs4, [%rd74+1];
	cvt.rn.f32.s16 	%f24, %rs4;
	sub.f32 	%f25, %f23, %f24;
	fma.rn.f32 	%f26, %f25, %f25, %f22;
	ld.global.s8 	%rs5, [%rd73+2];
	cvt.rn.f32.s16 	%f27, %rs5;
	ld.global.s8 	%rs6, [%rd74+2];
	cvt.rn.f32.s16 	%f28, %rs6;
	sub.f32 	%f29, %f27, %f28;
	fma.rn.f32 	%f30, %f29, %f29, %f26;
	add.s64 	%rd87, %rd73, 4;
	ld.global.s8 	%rs7, [%rd73+3];
	cvt.rn.f32.s16 	%f31, %rs7;
	add.s64 	%rd95, %rd74, 4;
	ld.global.s8 	%rs8, [%rd74+3];
	cvt.rn.f32.s16 	%f32, %rs8;
	sub.f32 	%f33, %f31, %f32;
	fma.rn.f32 	%f119, %f33, %f33, %f30;
	add.s64 	%rd72, %rd72, 1;
	setp.ne.s64 	%p4, %rd72, 0;
	mov.u64 	%rd73, %rd87;
	mov.u64 	%rd74, %rd95;
	@%p4 bra 	$L__BB0_4;
$L__BB0_5:
	setp.lt.u64 	%p5, %rd7, 12;
	mov.u64 	%rd82, %rd87;
	@%p5 bra 	$L__BB0_8;
	add.s64 	%rd20, %rd4, %rd5;
	mov.u64 	%rd91, %rd87;
	mov.u64 	%rd92, %rd95;
$L__BB0_7:
	ld.global.s8 	%rs9, [%rd91];
	cvt.rn.f32.s16 	%f34, %rs9;
	ld.global.s8 	%rs10, [%rd92];
	cvt.rn.f32.s16 	%f35, %rs10;
	sub.f32 	%f36, %f34, %f35;
	fma.rn.f32 	%f37, %f36, %f36, %f119;
	ld.global.s8 	%rs11, [%rd91+1];
	cvt.rn.f32.s16 	%f38, %rs11;
	ld.global.s8 	%rs12, [%rd92+1];
	cvt.rn.f32.s16 	%f39, %rs12;
	sub.f32 	%f40, %f38, %f39;
	fma.rn.f32 	%f41, %f40, %f40, %f37;
	ld.global.s8 	%rs13, [%rd91+2];
	cvt.rn.f32.s16 	%f42, %rs13;
	ld.global.s8 	%rs14, [%rd92+2];
	cvt.rn.f32.s16 	%f43, %rs14;
	sub.f32 	%f44, %f42, %f43;
	fma.rn.f32 	%f45, %f44, %f44, %f41;
	ld.global.s8 	%rs15, [%rd91+3];
	cvt.rn.f32.s16 	%f46, %rs15;
	ld.global.s8 	%rs16, [%rd92+3];
	cvt.rn.f32.s16 	%f47, %rs16;
	sub.f32 	%f48, %f46, %f47;
	fma.rn.f32 	%f49, %f48, %f48, %f45;
	ld.global.s8 	%rs17, [%rd91+4];
	cvt.rn.f32.s16 	%f50, %rs17;
	ld.global.s8 	%rs18, [%rd92+4];
	cvt.rn.f32.s16 	%f51, %rs18;
	sub.f32 	%f52, %f50, %f51;
	fma.rn.f32 	%f53, %f52, %f52, %f49;
	ld.global.s8 	%rs19, [%rd91+5];
	cvt.rn.f32.s16 	%f54, %rs19;
	ld.global.s8 	%rs20, [%rd92+5];
	cvt.rn.f32.s16 	%f55, %rs20;
	sub.f32 	%f56, %f54, %f55;
	fma.rn.f32 	%f57, %f56, %f56, %f53;
	ld.global.s8 	%rs21, [%rd91+6];
	cvt.rn.f32.s16 	%f58, %rs21;
	ld.global.s8 	%rs22, [%rd92+6];
	cvt.rn.f32.s16 	%f59, %rs22;
	sub.f32 	%f60, %f58, %f59;
	fma.rn.f32 	%f61, %f60, %f60, %f57;
	ld.global.s8 	%rs23, [%rd91+7];
	cvt.rn.f32.s16 	%f62, %rs23;
	ld.global.s8 	%rs24, [%rd92+7];
	cvt.rn.f32.s16 	%f63, %rs24;
	sub.f32 	%f64, %f62, %f63;
	fma.rn.f32 	%f65, %f64, %f64, %f61;
	ld.global.s8 	%rs25, [%rd91+8];
	cvt.rn.f32.s16 	%f66, %rs25;
	ld.global.s8 	%rs26, [%rd92+8];
	cvt.rn.f32.s16 	%f67, %rs26;
	sub.f32 	%f68, %f66, %f67;
	fma.rn.f32 	%f69, %f68, %f68, %f65;
	ld.global.s8 	%rs27, [%rd91+9];
	cvt.rn.f32.s16 	%f70, %rs27;
	ld.global.s8 	%rs28, [%rd92+9];
	cvt.rn.f32.s16 	%f71, %rs28;
	sub.f32 	%f72, %f70, %f71;
	fma.rn.f32 	%f73, %f72, %f72, %f69;
	ld.global.s8 	%rs29, [%rd91+10];
	cvt.rn.f32.s16 	%f74, %rs29;
	ld.global.s8 	%rs30, [%rd92+10];
	cvt.rn.f32.s16 	%f75, %rs30;
	sub.f32 	%f76, %f74, %f75;
	fma.rn.f32 	%f77, %f76, %f76, %f73;
	ld.global.s8 	%rs31, [%rd91+11];
	cvt.rn.f32.s16 	%f78, %rs31;
	ld.global.s8 	%rs32, [%rd92+11];
	cvt.rn.f32.s16 	%f79, %rs32;
	sub.f32 	%f80, %f78, %f79;
	fma.rn.f32 	%f81, %f80, %f80, %f77;
	ld.global.s8 	%rs33, [%rd91+12];
	cvt.rn.f32.s16 	%f82, %rs33;
	ld.global.s8 	%rs34, [%rd92+12];
	cvt.rn.f32.s16 	%f83, %rs34;
	sub.f32 	%f84, %f82, %f83;
	fma.rn.f32 	%f85, %f84, %f84, %f81;
	ld.global.s8 	%rs35, [%rd91+13];
	cvt.rn.f32.s16 	%f86, %rs35;
	ld.global.s8 	%rs36, [%rd92+13];
	cvt.rn.f32.s16 	%f87, %rs36;
	sub.f32 	%f88, %f86, %f87;
	fma.rn.f32 	%f89, %f88, %f88, %f85;
	ld.global.s8 	%rs37, [%rd91+14];
	cvt.rn.f32.s16 	%f90, %rs37;
	ld.global.s8 	%rs38, [%rd92+14];
	cvt.rn.f32.s16 	%f91, %rs38;
	sub.f32 	%f92, %f90, %f91;
	fma.rn.f32 	%f93, %f92, %f92, %f89;
	add.s64 	%rd87, %rd87, 16;
	add.s64 	%rd82, %rd91, 16;
	ld.global.s8 	%rs39, [%rd91+15];
	cvt.rn.f32.s16 	%f94, %rs39;
	add.s64 	%rd95, %rd92, 16;
	ld.global.s8 	%rs40, [%rd92+15];
	cvt.rn.f32.s16 	%f95, %rs40;
	sub.f32 	%f96, %f94, %f95;
	fma.rn.f32 	%f119, %f96, %f96, %f93;
	setp.lt.u64 	%p6, %rd87, %rd20;
	mov.u64 	%rd91, %rd82;
	mov.u64 	%rd92, %rd95;
	@%p6 bra 	$L__BB0_7;
$L__BB0_8:
	add.s64 	%rd24, %rd4, %rd6;
	setp.ge.u64 	%p7, %rd87, %rd24;
	@%p7 bra 	$L__BB0_14;
	add.s64 	%rd66, %rd1, %rd6;
	add.s64 	%rd25, %rd66, %rd3;
	sub.s64 	%rd67, %rd25, %rd82;
	and.b64  	%rd26, %rd67, 3;
	setp.eq.s64 	%p8, %rd26, 0;
	mov.u64 	%rd94, %rd82;
	@%p8 bra 	$L__BB0_12;
	neg.s64 	%rd83, %rd26;
	mov.u64 	%rd85, %rd82;
	mov.u64 	%rd86, %rd95;
$L__BB0_11:
	.pragma "nounroll";
	add.s64 	%rd87, %rd87, 1;
	add.s64 	%rd94, %rd85, 1;
	ld.global.s8 	%rs41, [%rd85];
	cvt.rn.f32.s16 	%f98, %rs41;
	add.s64 	%rd95, %rd86, 1;
	ld.global.s8 	%rs42, [%rd86];
	cvt.rn.f32.s16 	%f99, %rs42;
	sub.f32 	%f100, %f98, %f99;
	fma.rn.f32 	%f119, %f100, %f100, %f119;
	add.s64 	%rd83, %rd83, 1;
	setp.ne.s64 	%p9, %rd83, 0;
	mov.u64 	%rd85, %rd94;
	mov.u64 	%rd86, %rd95;
	@%p9 bra 	$L__BB0_11;
$L__BB0_12:
	sub.s64 	%rd68, %rd82, %rd25;
	setp.gt.u64 	%p10, %rd68, -4;
	@%p10 bra 	$L__BB0_14;
$L__BB0_13:
	ld.global.s8 	%rs43, [%rd94];
	cvt.rn.f32.s16 	%f101, %rs43;
	ld.global.s8 	%rs44, [%rd95];
	cvt.rn.f32.s16 	%f102, %rs44;
	sub.f32 	%f103, %f101, %f102;
	fma.rn.f32 	%f104, %f103, %f103, %f119;
	ld.global.s8 	%rs45, [%rd94+1];
	cvt.rn.f32.s16 	%f105, %rs45;
	ld.global.s8 	%rs46, [%rd95+1];
	cvt.rn.f32.s16 	%f106, %rs46;
	sub.f32 	%f107, %f105, %f106;
	fma.rn.f32 	%f108, %f107, %f107, %f104;
	ld.global.s8 	%rs47, [%rd94+2];
	cvt.rn.f32.s16 	%f109, %rs47;
	ld.global.s8 	%rs48, [%rd95+2];
	cvt.rn.f32.s16 	%f110, %rs48;
	sub.f32 	%f111, %f109, %f110;
	fma.rn.f32 	%f112, %f111, %f111, %f108;
	add.s64 	%rd87, %rd87, 4;
	ld.global.s8 	%rs49, [%rd94+3];
	cvt.rn.f32.s16 	%f113, %rs49;
	ld.global.s8 	%rs50, [%rd95+3];
	cvt.rn.f32.s16 	%f114, %rs50;
	sub.f32 	%f115, %f113, %f114;
	fma.rn.f32 	%f119, %f115, %f115, %f112;
	setp.lt.u64 	%p11, %rd87, %rd24;
	add.s64 	%rd94, %rd94, 4;
	add.s64 	%rd95, %rd95, 4;
	@%p11 bra 	$L__BB0_13;
$L__BB0_14:
	cvta.to.global.u64 	%rd69, %rd53;
	mul.wide.s32 	%rd70, %r1, 4;
	add.s64 	%rd71, %rd69, %rd70;
	st.global.f32 	[%rd71], %f119;
$L__BB0_15:
	ret;

}
	// .globl	_Z7ProcessIhEvPT_S1_Pfii
.visible .entry _Z7ProcessIhEvPT_S1_Pfii(
	.param .u64 .ptr .align 1 _Z7ProcessIhEvPT_S1_Pfii_param_0,
	.param .u64 .ptr .align 1 _Z7ProcessIhEvPT_S1_Pfii_param_1,
	.param .u64 .ptr .align 1 _Z7ProcessIhEvPT_S1_Pfii_param_2,
	.param .u32 _Z7ProcessIhEvPT_S1_Pfii_param_3,
	.param .u32 _Z7ProcessIhEvPT_S1_Pfii_param_4
)
{
	.reg .pred 	%p<12>;
	.reg .b16 	%rs<51>;
	.reg .b32 	%r<9>;
	.reg .b32 	%f<126>;
	.reg .b64 	%rd<96>;

	ld.param.u64 	%rd51, [_Z7ProcessIhEvPT_S1_Pfii_param_0];
	ld.param.u64 	%rd52, [_Z7ProcessIhEvPT_S1_Pfii_param_1];
	ld.param.u64 	%rd53, [_Z7ProcessIhEvPT_S1_Pfii_param_2];
	ld.param.u32 	%r2, [_Z7ProcessIhEvPT_S1_Pfii_param_3];
	ld.param.u32 	%r3, [_Z7ProcessIhEvPT_S1_Pfii_param_4];
	mov.u32 	%r4, %ctaid.x;
	mov.u32 	%r5, %ntid.x;
	mov.u32 	%r6, %tid.x;
	mad.lo.s32 	%r1, %r4, %r5, %r6;
	setp.ge.s32 	%p1, %r1, %r3;
	@%p1 bra 	$L__BB1_15;
	cvta.to.global.u64 	%rd1, %rd51;
	cvta.to.global.u64 	%rd95, %rd52;
	mul.lo.s32 	%r7, %r2, %r1;
	cvt.s64.s32 	%rd3, %r7;
	add.s64 	%rd4, %rd1, %rd3;
	and.b32  	%r8, %r2, -4;
	cvt.s64.s32 	%rd5, %r8;
	cvt.s64.s32 	%rd6, %r2;
	setp.lt.s32 	%p2, %r2, 4;
	mov.f32 	%f119, 0f00000000;
	mov.u64 	%rd87, %rd4;
	mov.u64 	%rd82, %rd4;
	@%p2 bra 	$L__BB1_8;
	add.s64 	%rd56, %rd1, %rd3;
	add.s64 	%rd57, %rd56, %rd5;
	add.s64 	%rd58, %rd56, 4;
	max.u64 	%rd59, %rd57, %rd58;
	not.b64 	%rd60, %rd1;
	add.s64 	%rd61, %rd59, %rd60;
	sub.s64 	%rd7, %rd61, %rd3;
	and.b64  	%rd62, %rd7, 12;
	setp.eq.s64 	%p3, %rd62, 12;
	mov.f32 	%f119, 0f00000000;
	mov.u64 	%rd87, %rd4;
	@%p3 bra 	$L__BB1_5;
	shr.u64 	%rd63, %rd7, 2;
	add.s64 	%rd64, %rd63, 1;
	and.b64  	%rd65, %rd64, 3;
	neg.s64 	%rd72, %rd65;
	mov.f32 	%f119, 0f00000000;
	mov.u64 	%rd73, %rd4;
	mov.u64 	%rd74, %rd95;
$L__BB1_4:
	.pragma "nounroll";
	ld.global.u8 	%rs1, [%rd73];
	cvt.rn.f32.u16 	%f19, %rs1;
	ld.global.u8 	%rs2, [%rd74];
	cvt.rn.f32.u16 	%f20, %rs2;
	sub.f32 	%f21, %f19, %f20;
	fma.rn.f32 	%f22, %f21, %f21, %f119;
	ld.global.u8 	%rs3, [%rd73+1];
	cvt.rn.f32.u16 	%f23, %rs3;
	ld.global.u8 	%rs4, [%rd74+1];
	cvt.rn.f32.u16 	%f24, %rs4;
	sub.f32 	%f25, %f23, %f24;
	fma.rn.f32 	%f26, %f25, %f25, %f22;
	ld.global.u8 	%rs5, [%rd73+2];
	cvt.rn.f32.u16 	%f27, %rs5;
	ld.global.u8 	%rs6, [%rd74+2];
	cvt.rn.f32.u16 	%f28, %rs6;
	sub.f32 	%f29, %f27, %f28;
	fma.rn.f32 	%f30, %f29, %f29, %f26;
	add.s64 	%rd87, %rd73, 4;
	ld.global.u8 	%rs7, [%rd73+3];
	cvt.rn.f32.u16 	%f31, %rs7;
	add.s64 	%rd95, %rd74, 4;
	ld.global.u8 	%rs8, [%rd74+3];
	cvt.rn.f32.u16 	%f32, %rs8;
	sub.f32 	%f33, %f31, %f32;
	fma.rn.f32 	%f119, %f33, %f33, %f30;
	add.s64 	%rd72, %rd72, 1;
	setp.ne.s64 	%p4, %rd72, 0;
	mov.u64 	%rd73, %rd87;
	mov.u64 	%rd74, %rd95;
	@%p4 bra 	$L__BB1_4;
$L__BB1_5:
	setp.lt.u64 	%p5, %rd7, 12;
	mov.u64 	%rd82, %rd87;
	@%p5 bra 	$L__BB1_8;
	add.s64 	%rd20, %rd4, %rd5;
	mov.u64 	%rd91, %rd87;
	mov.u64 	%rd92, %rd95;
$L__BB1_7:
	ld.global.u8 	%rs9, [%rd91];
	cvt.rn.f32.u16 	%f34, %rs9;
	ld.global.u8 	%rs10, [%rd92];
	cvt.rn.f32.u16 	%f35, %rs10;
	sub.f32 	%f36, %f34, %f35;
	fma.rn.f32 	%f37, %f36, %f36, %f119;
	ld.global.u8 	%rs11, [%rd91+1];
	cvt.rn.f32.u16 	%f38, %rs11;
	ld.global.u8 	%rs12, [%rd92+1];
	cvt.rn.f32.u16 	%f39, %rs12;
	sub.f32 	%f40, %f38, %f39;
	fma.rn.f32 	%f41, %f40, %f40, %f37;
	ld.global.u8 	%rs13, [%rd91+2];
	cvt.rn.f32.u16 	%f42, %rs13;
	ld.global.u8 	%rs14, [%rd92+2];
	cvt.rn.f32.u16 	%f43, %rs14;
	sub.f32 	%f44, %f42, %f43;
	fma.rn.f32 	%f45, %f44, %f44, %f41;
	ld.global.u8 	%rs15, [%rd91+3];
	cvt.rn.f32.u16 	%f46, %rs15;
	ld.global.u8 	%rs16, [%rd92+3];
	cvt.rn.f32.u16 	%f47, %rs16;
	sub.f32 	%f48, %f46, %f47;
	fma.rn.f32 	%f49, %f48, %f48, %f45;
	ld.global.u8 	%rs17, [%rd91+4];
	cvt.rn.f32.u16 	%f50, %rs17;
	ld.global.u8 	%rs18, [%rd92+4];
	cvt.rn.f32.u16 	%f51, %rs18;
	sub.f32 	%f52, %f50, %f51;
	fma.rn.f32 	%f53, %f52, %f52, %f49;
	ld.global.u8 	%rs19, [%rd91+5];
	cvt.rn.f32.u16 	%f54, %rs19;
	ld.global.u8 	%rs20, [%rd92+5];
	cvt.rn.f32.u16 	%f55, %rs20;
	sub.f32 	%f56, %f54, %f55;
	fma.rn.f32 	%f57, %f56, %f56, %f53;
	ld.global.u8 	%rs21, [%rd91+6];
	cvt.rn.f32.u16 	%f58, %rs21;
	ld.global.u8 	%rs22, [%rd92+6];
	cvt.rn.f32.u16 	%f59, %rs22;
	sub.f32 	%f60, %f58, %f59;
	fma.rn.f32 	%f61, %f60, %f60, %f57;
	ld.global.u8 	%rs23, [%rd91+7];
	cvt.rn.f32.u16 	%f62, %rs23;
	ld.global.u8 	%rs24, [%rd92+7];
	cvt.rn.f32.u16 	%f63, %rs24;
	sub.f32 	%f64, %f62, %f63;
	fma.rn.f32 	%f65, %f64, %f64, %f61;
	ld.global.u8 	%rs25, [%rd91+8];
	cvt.rn.f32.u16 	%f66, %rs25;
	ld.global.u8 	%rs26, [%rd92+8];
	cvt.rn.f32.u16 	%f67, %rs26;
	sub.f32 	%f68, %f66, %f67;
	fma.rn.f32 	%f69, %f68, %f68, %f65;
	ld.global.u8 	%rs27, [%rd91+9];
	cvt.rn.f32.u16 	%f70, %rs27;
	ld.global.u8 	%rs28, [%rd92+9];
	cvt.rn.f32.u16 	%f71, %rs28;
	sub.f32 	%f72, %f70, %f71;
	fma.rn.f32 	%f73, %f72, %f72, %f69;
	ld.global.u8 	%rs29, [%rd91+10];
	cvt.rn.f32.u16 	%f74, %rs29;
	ld.global.u8 	%rs30, [%rd92+10];
	cvt.rn.f32.u16 	%f75, %rs30;
	sub.f32 	%f76, %f74, %f75;
	fma.rn.f32 	%f77, %f76, %f76, %f73;
	ld.global.u8 	%rs31, [%rd91+11];
	cvt.rn.f32.u16 	%f78, %rs31;
	ld.global.u8 	%rs32, [%rd92+11];
	cvt.rn.f32.u16 	%f79, %rs32;
	sub.f32 	%f80, %f78, %f79;
	fma.rn.f32 	%f81, %f80, %f80, %f77;
	ld.global.u8 	%rs33, [%rd91+12];
	cvt.rn.f32.u16 	%f82, %rs33;
	ld.global.u8 	%rs34, [%rd92+12];
	cvt.rn.f32.u16 	%f83, %rs34;
	sub.f32 	%f84, %f82, %f83;
	fma.rn.f32 	%f85, %f84, %f84, %f81;
	ld.global.u8 	%rs35, [%rd91+13];
	cvt.rn.f32.u16 	%f86, %rs35;
	ld.global.u8 	%rs36, [%rd92+13];
	cvt.rn.f32.u16 	%f87, %rs36;
	sub.f32 	%f88, %f86, %f87;
	fma.rn.f32 	%f89, %f88, %f88, %f85;
	ld.global.u8 	%rs37, [%rd91+14];
	cvt.rn.f32.u16 	%f90, %rs37;
	ld.global.u8 	%rs38, [%rd92+14];
	cvt.rn.f32.u16 	%f91, %rs38;
	sub.f32 	%f92, %f90, %f91;
	fma.rn.f32 	%f93, %f92, %f92, %f89;
	add.s64 	%rd87, %rd87, 16;
	add.s64 	%rd82, %rd91, 16;
	ld.global.u8 	%rs39, [%rd91+15];
	cvt.rn.f32.u16 	%f94, %rs39;
	add.s64 	%rd95, %rd92, 16;
	ld.global.u8 	%rs40, [%rd92+15];
	cvt.rn.f32.u16 	%f95, %rs40;
	sub.f32 	%f96, %f94, %f95;
	fma.rn.f32 	%f119, %f96, %f96, %f93;
	setp.lt.u64 	%p6, %rd87, %rd20;
	mov.u64 	%rd91, %rd82;
	mov.u64 	%rd92, %rd95;
	@%p6 bra 	$L__BB1_7;
$L__BB1_8:
	add.s64 	%rd24, %rd4, %rd6;
	setp.ge.u64 	%p7, %rd87, %rd24;
	@%p7 bra 	$L__BB1_14;
	add.s64 	%rd66, %rd1, %rd6;
	add.s64 	%rd25, %rd66, %rd3;
	sub.s64 	%rd67, %rd25, %rd82;
	and.b64  	%rd26, %rd67, 3;
	setp.eq.s64 	%p8, %rd26, 0;
	mov.u64 	%rd94, %rd82;
	@%p8 bra 	$L__BB1_12;
	neg.s64 	%rd83, %rd26;
	mov.u64 	%rd85, %rd82;
	mov.u64 	%rd86, %rd95;
$L__BB1_11:
	.pragma "nounroll";
	add.s64 	%rd87, %rd87, 1;
	add.s64 	%rd94, %rd85, 1;
	ld.global.u8 	%rs41, [%rd85];
	cvt.rn.f32.u16 	%f98, %rs41;
	add.s64 	%rd95, %rd86, 1;
	ld.global.u8 	%rs42, [%rd86];
	cvt.rn.f32.u16 	%f99, %rs42;
	sub.f32 	%f100, %f98, %f99;
	fma.rn.f32 	%f119, %f100, %f100, %f119;
	add.s64 	%rd83, %rd83, 1;
	setp.ne.s64 	%p9, %rd83, 0;
	mov.u64 	%rd85, %rd94;
	mov.u64 	%rd86, %rd95;
	@%p9 bra 	$L__BB1_11;
$L__BB1_12:
	sub.s64 	%rd68, %rd82, %rd25;
	setp.gt.u64 	%p10, %rd68, -4;
	@%p10 bra 	$L__BB1_14;
$L__BB1_13:
	ld.global.u8 	%rs43, [%rd94];
	cvt.rn.f32.u16 	%f101, %rs43;
	ld.global.u8 	%rs44, [%rd95];
	cvt.rn.f32.u16 	%f102, %rs44;
	sub.f32 	%f103, %f101, %f102;
	fma.rn.f32 	%f104, %f103, %f103, %f119;
	ld.global.u8 	%rs45, [%rd94+1];
	cvt.rn.f32.u16 	%f105, %rs45;
	ld.global.u8 	%rs46, [%rd95+1];
	cvt.rn.f32.u16 	%f106, %rs46;
	sub.f32 	%f107, %f105, %f106;
	fma.rn.f32 	%f108, %f107, %f107, %f104;
	ld.global.u8 	%rs47, [%rd94+2];
	cvt.rn.f32.u16 	%f109, %rs47;
	ld.global.u8 	%rs48, [%rd95+2];
	cvt.rn.f32.u16 	%f110, %rs48;
	sub.f32 	%f111, %f109, %f110;
	fma.rn.f32 	%f112, %f111, %f111, %f108;
	add.s64 	%rd87, %rd87, 4;
	ld.global.u8 	%rs49, [%rd94+3];
	cvt.rn.f32.u16 	%f113, %rs49;
	ld.global.u8 	%rs50, [%rd95+3];
	cvt.rn.f32.u16 	%f114, %rs50;
	sub.f32 	%f115, %f113, %f114;
	fma.rn.f32 	%f119, %f115, %f115, %f112;
	setp.lt.u64 	%p11, %rd87, %rd24;
	add.s64 	%rd94, %rd94, 4;
	add.s64 	%rd95, %rd95, 4;
	@%p11 bra 	$L__BB1_13;
$L__BB1_14:
	cvta.to.global.u64 	%rd69, %rd53;
	mul.wide.s32 	%rd70, %r1, 4;
	add.s64 	%rd71, %rd69, %rd70;
	st.global.f32 	[%rd71], %f119;
$L__BB1_15:
	ret;

}
	// .globl	_Z7ProcessItEvPT_S1_Pfii
.visible .entry _Z7ProcessItEvPT_S1_Pfii(
	.param .u64 .ptr .align 1 _Z7ProcessItEvPT_S1_Pfii_param_0,
	.param .u64 .ptr .align 1 _Z7ProcessItEvPT_S1_Pfii_param_1,
	.param .u64 .ptr .align 1 _Z7ProcessItEvPT_S1_Pfii_param_2,
	.param .u32 _Z7ProcessItEvPT_S1_Pfii_param_3,
	.param .u32 _Z7ProcessItEvPT_S1_Pfii_param_4
)
{
	.reg .pred 	%p<12>;
	.reg .b16 	%rs<51>;
	.reg .b32 	%r<10>;
	.reg .b32 	%f<126>;
	.reg .b64 	%rd<105>;

	ld.param.u64 	%rd49, [_Z7ProcessItEvPT_S1_Pfii_param_0];
	ld.param.u64 	%rd50, [_Z7ProcessItEvPT_S1_Pfii_param_1];
	ld.param.u64 	%rd51, [_Z7ProcessItEvPT_S1_Pfii_param_2];
	ld.param.u32 	%r3, [_Z7ProcessItEvPT_S1_Pfii_param_3];
	ld.param.u32 	%r4, [_Z7ProcessItEvPT_S1_Pfii_param_4];
	mov.u32 	%r5, %ctaid.x;
	mov.u32 	%r6, %ntid.x;
	mov.u32 	%r7, %tid.x;
	mad.lo.s32 	%r1, %r5, %r6, %r7;
	setp.ge.s32 	%p1, %r1, %r4;
	@%p1 bra 	$L__BB2_15;
	cvta.to.global.u64 	%rd1, %rd49;
	cvta.to.global.u64 	%rd104, %rd50;
	mul.lo.s32 	%r8, %r1, %r3;
	shl.b32 	%r9, %r8, 1;
	cvt.s64.s32 	%rd3, %r9;
	mul.wide.s32 	%rd52, %r9, 2;
	add.s64 	%rd4, %rd1, %rd52;
	and.b32  	%r2, %r3, -4;
	cvt.s64.s32 	%rd5, %r3;
	setp.lt.s32 	%p2, %r3, 4;
	mov.f32 	%f119, 0f00000000;
	mov.u64 	%rd96, %rd4;
	mov.u64 	%rd103, %rd4;
	@%p2 bra 	$L__BB2_8;
	shl.b64 	%rd55, %rd3, 1;
	add.s64 	%rd56, %rd55, %rd1;
	mul.wide.s32 	%rd57, %r2, 2;
	add.s64 	%rd58, %rd56, %rd57;
	add.s64 	%rd59, %rd56, 8;
	max.u64 	%rd60, %rd58, %rd59;
	not.b64 	%rd61, %rd1;
	add.s64 	%rd62, %rd60, %rd61;
	sub.s64 	%rd6, %rd62, %rd55;
	and.b64  	%rd63, %rd6, 24;
	setp.eq.s64 	%p3, %rd63, 24;
	mov.f32 	%f119, 0f00000000;
	mov.u64 	%rd96, %rd4;
	@%p3 bra 	$L__BB2_5;
	shr.u64 	%rd64, %rd6, 3;
	add.s64 	%rd65, %rd64, 1;
	and.b64  	%rd66, %rd65, 3;
	neg.s64 	%rd81, %rd66;
	mov.f32 	%f119, 0f00000000;
	mov.u64 	%rd82, %rd4;
	mov.u64 	%rd83, %rd104;
$L__BB2_4:
	.pragma "nounroll";
	ld.global.u16 	%rs1, [%rd82];
	cvt.rn.f32.u16 	%f19, %rs1;
	ld.global.u16 	%rs2, [%rd83];
	cvt.rn.f32.u16 	%f20, %rs2;
	sub.f32 	%f21, %f19, %f20;
	fma.rn.f32 	%f22, %f21, %f21, %f119;
	ld.global.u16 	%rs3, [%rd82+2];
	cvt.rn.f32.u16 	%f23, %rs3;
	ld.global.u16 	%rs4, [%rd83+2];
	cvt.rn.f32.u16 	%f24, %rs4;
	sub.f32 	%f25, %f23, %f24;
	fma.rn.f32 	%f26, %f25, %f25, %f22;
	ld.global.u16 	%rs5, [%rd82+4];
	cvt.rn.f32.u16 	%f27, %rs5;
	ld.global.u16 	%rs6, [%rd83+4];
	cvt.rn.f32.u16 	%f28, %rs6;
	sub.f32 	%f29, %f27, %f28;
	fma.rn.f32 	%f30, %f29, %f29, %f26;
	add.s64 	%rd96, %rd82, 8;
	ld.global.u16 	%rs7, [%rd82+6];
	cvt.rn.f32.u16 	%f31, %rs7;
	add.s64 	%rd104, %rd83, 8;
	ld.global.u16 	%rs8, [%rd83+6];
	cvt.rn.f32.u16 	%f32, %rs8;
	sub.f32 	%f33, %f31, %f32;
	fma.rn.f32 	%f119, %f33, %f33, %f30;
	add.s64 	%rd81, %rd81, 1;
	setp.ne.s64 	%p4, %rd81, 0;
	mov.u64 	%rd82, %rd96;
	mov.u64 	%rd83, %rd104;
	@%p4 bra 	$L__BB2_4;
$L__BB2_5:
	setp.lt.u64 	%p5, %rd6, 24;
	mov.u64 	%rd103, %rd96;
	@%p5 bra 	$L__BB2_8;
	add.s64 	%rd19, %rd4, %rd57;
	mov.u64 	%rd100, %rd96;
	mov.u64 	%rd101, %rd104;
$L__BB2_7:
	ld.global.u16 	%rs9, [%rd100];
	cvt.rn.f32.u16 	%f34, %rs9;
	ld.global.u16 	%rs10, [%rd101];
	cvt.rn.f32.u16 	%f35, %rs10;
	sub.f32 	%f36, %f34, %f35;
	fma.rn.f32 	%f37, %f36, %f36, %f119;
	ld.global.u16 	%rs11, [%rd100+2];
	cvt.rn.f32.u16 	%f38, %rs11;
	ld.global.u16 	%rs12, [%rd101+2];
	cvt.rn.f32.u16 	%f39, %rs12;
	sub.f32 	%f40, %f38, %f39;
	fma.rn.f32 	%f41, %f40, %f40, %f37;
	ld.global.u16 	%rs13, [%rd100+4];
	cvt.rn.f32.u16 	%f42, %rs13;
	ld.global.u16 	%rs14, [%rd101+4];
	cvt.rn.f32.u16 	%f43, %rs14;
	sub.f32 	%f44, %f42, %f43;
	fma.rn.f32 	%f45, %f44, %f44, %f41;
	ld.global.u16 	%rs15, [%rd100+6];
	cvt.rn.f32.u16 	%f46, %rs15;
	ld.global.u16 	%rs16, [%rd101+6];
	cvt.rn.f32.u16 	%f47, %rs16;
	sub.f32 	%f48, %f46, %f47;
	fma.rn.f32 	%f49, %f48, %f48, %f45;
	ld.global.u16 	%rs17, [%rd100+8];
	cvt.rn.f32.u16 	%f50, %rs17;
	ld.global.u16 	%rs18, [%rd101+8];
	cvt.rn.f32.u16 	%f51, %rs18;
	sub.f32 	%f52, %f50, %f51;
	fma.rn.f32 	%f53, %f52, %f52, %f49;
	ld.global.u16 	%rs19, [%rd100+10];
	cvt.rn.f32.u16 	%f54, %rs19;
	ld.global.u16 	%rs20, [%rd101+10];
	cvt.rn.f32.u16 	%f55, %rs20;
	sub.f32 	%f56, %f54, %f55;
	fma.rn.f32 	%f57, %f56, %f56, %f53;
	ld.global.u16 	%rs21, [%rd100+12];
	cvt.rn.f32.u16 	%f58, %rs21;
	ld.global.u16 	%rs22, [%rd101+12];
	cvt.rn.f32.u16 	%f59, %rs22;
	sub.f32 	%f60, %f58, %f59;
	fma.rn.f32 	%f61, %f60, %f60, %f57;
	ld.global.u16 	%rs23, [%rd100+14];
	cvt.rn.f32.u16 	%f62, %rs23;
	ld.global.u16 	%rs24, [%rd101+14];
	cvt.rn.f32.u16 	%f63, %rs24;
	sub.f32 	%f64, %f62, %f63;
	fma.rn.f32 	%f65, %f64, %f64, %f61;
	ld.global.u16 	%rs25, [%rd100+16];
	cvt.rn.f32.u16 	%f66, %rs25;
	ld.global.u16 	%rs26, [%rd101+16];
	cvt.rn.f32.u16 	%f67, %rs26;
	sub.f32 	%f68, %f66, %f67;
	fma.rn.f32 	%f69, %f68, %f68, %f65;
	ld.global.u16 	%rs27, [%rd100+18];
	cvt.rn.f32.u16 	%f70, %rs27;
	ld.global.u16 	%rs28, [%rd101+18];
	cvt.rn.f32.u16 	%f71, %rs28;
	sub.f32 	%f72, %f70, %f71;
	fma.rn.f32 	%f73, %f72, %f72, %f69;
	ld.global.u16 	%rs29, [%rd100+20];
	cvt.rn.f32.u16 	%f74, %rs29;
	ld.global.u16 	%rs30, [%rd101+20];
	cvt.rn.f32.u16 	%f75, %rs30;
	sub.f32 	%f76, %f74, %f75;
	fma.rn.f32 	%f77, %f76, %f76, %f73;
	ld.global.u16 	%rs31, [%rd100+22];
	cvt.rn.f32.u16 	%f78, %rs31;
	ld.global.u16 	%rs32, [%rd101+22];
	cvt.rn.f32.u16 	%f79, %rs32;
	sub.f32 	%f80, %f78, %f79;
	fma.rn.f32 	%f81, %f80, %f80, %f77;
	ld.global.u16 	%rs33, [%rd100+24];
	cvt.rn.f32.u16 	%f82, %rs33;
	ld.global.u16 	%rs34, [%rd101+24];
	cvt.rn.f32.u16 	%f83, %rs34;
	sub.f32 	%f84, %f82, %f83;
	fma.rn.f32 	%f85, %f84, %f84, %f81;
	ld.global.u16 	%rs35, [%rd100+26];
	cvt.rn.f32.u16 	%f86, %rs35;
	ld.global.u16 	%rs36, [%rd101+26];
	cvt.rn.f32.u16 	%f87, %rs36;
	sub.f32 	%f88, %f86, %f87;
	fma.rn.f32 	%f89, %f88, %f88, %f85;
	ld.global.u16 	%rs37, [%rd100+28];
	cvt.rn.f32.u16 	%f90, %rs37;
	ld.global.u16 	%rs38, [%rd101+28];
	cvt.rn.f32.u16 	%f91, %rs38;
	sub.f32 	%f92, %f90, %f91;
	fma.rn.f32 	%f93, %f92, %f92, %f89;
	add.s64 	%rd96, %rd96, 32;
	add.s64 	%rd103, %rd100, 32;
	ld.global.u16 	%rs39, [%rd100+30];
	cvt.rn.f32.u16 	%f94, %rs39;
	add.s64 	%rd104, %rd101, 32;
	ld.global.u16 	%rs40, [%rd101+30];
	cvt.rn.f32.u16 	%f95, %rs40;
	sub.f32 	%f96, %f94, %f95;
	fma.rn.f32 	%f119, %f96, %f96, %f93;
	setp.lt.u64 	%p6, %rd96, %rd19;
	mov.u64 	%rd100, %rd103;
	mov.u64 	%rd101, %rd104;
	@%p6 bra 	$L__BB2_7;
$L__BB2_8:
	shl.b64 	%rd68, %rd5, 1;
	add.s64 	%rd23, %rd4, %rd68;
	setp.ge.u64 	%p7, %rd96, %rd23;
	@%p7 bra 	$L__BB2_14;
	add.s64 	%rd69, %rd5, %rd3;
	shl.b64 	%rd70, %rd69, 1;
	add.s64 	%rd71, %rd70, %rd1;
	add.s64 	%rd72, %rd103, 2;
	max.u64 	%rd73, %rd71, %rd72;
	not.b64 	%rd74, %rd103;
	add.s64 	%rd24, %rd73, %rd74;
	and.b64  	%rd75, %rd24, 6;
	setp.eq.s64 	%p8, %rd75, 6;
	@%p8 bra 	$L__BB2_12;
	shr.u64 	%rd76, %rd24, 1;
	add.s64 	%rd77, %rd76, 1;
	and.b64  	%rd92, %rd77, 3;
	mov.u64 	%rd94, %rd103;
	mov.u64 	%rd95, %rd104;
$L__BB2_11:
	.pragma "nounroll";
	add.s64 	%rd96, %rd96, 2;
	add.s64 	%rd103, %rd94, 2;
	ld.global.u16 	%rs41, [%rd94];
	cvt.rn.f32.u16 	%f98, %rs41;
	add.s64 	%rd104, %rd95, 2;
	ld.global.u16 	%rs42, [%rd95];
	cvt.rn.f32.u16 	%f99, %rs42;
	sub.f32 	%f100, %f98, %f99;
	fma.rn.f32 	%f119, %f100, %f100, %f119;
	add.s64 	%rd92, %rd92, -1;
	setp.ne.s64 	%p9, %rd92, 0;
	mov.u64 	%rd94, %rd103;
	mov.u64 	%rd95, %rd104;
	@%p9 bra 	$L__BB2_11;
$L__BB2_12:
	setp.lt.u64 	%p10, %rd24, 6;
	@%p10 bra 	$L__BB2_14;
$L__BB2_13:
	ld.global.u16 	%rs43, [%rd103];
	cvt.rn.f32.u16 	%f101, %rs43;
	ld.global.u16 	%rs44, [%rd104];
	cvt.rn.f32.u16 	%f102, %rs44;
	sub.f32 	%f103, %f101, %f102;
	fma.rn.f32 	%f104, %f103, %f103, %f119;
	ld.global.u16 	%rs45, [%rd103+2];
	cvt.rn.f32.u16 	%f105, %rs45;
	ld.global.u16 	%rs46, [%rd104+2];
	cvt.rn.f32.u16 	%f106, %rs46;
	sub.f32 	%f107, %f105, %f106;
	fma.rn.f32 	%f108, %f107, %f107, %f104;
	ld.global.u16 	%rs47, [%rd103+4];
	cvt.rn.f32.u16 	%f109, %rs47;
	ld.global.u16 	%rs48, [%rd104+4];
	cvt.rn.f32.u16 	%f110, %rs48;
	sub.f32 	%f111, %f109, %f110;
	fma.rn.f32 	%f112, %f111, %f111, %f108;
	add.s64 	%rd96, %rd96, 8;
	ld.global.u16 	%rs49, [%rd103+6];
	cvt.rn.f32.u16 	%f113, %rs49;
	ld.global.u16 	%rs50, [%rd104+6];
	cvt.rn.f32.u16 	%f114, %rs50;
	sub.f32 	%f115, %f113, %f114;
	fma.rn.f32 	%f119, %f115, %f115, %f112;
	setp.lt.u64 	%p11, %rd96, %rd23;
	add.s64 	%rd103, %rd103, 8;
	add.s64 	%rd104, %rd104, 8;
	@%p11 bra 	$L__BB2_13;
$L__BB2_14:
	cvta.to.global.u64 	%rd78, %rd51;
	mul.wide.s32 	%rd79, %r1, 4;
	add.s64 	%rd80, %rd78, %rd79;
	st.global.f32 	[%rd80], %f119;
$L__BB2_15:
	ret;

}
	// .globl	_Z7ProcessIfEvPT_S1_Pfii
.visible .entry _Z7ProcessIfEvPT_S1_Pfii(
	.param .u64 .ptr .align 1 _Z7ProcessIfEvPT_S1_Pfii_param_0,
	.param .u64 .ptr .align 1 _Z7ProcessIfEvPT_S1_Pfii_param_1,
	.param .u64 .ptr .align 1 _Z7ProcessIfEvPT_S1_Pfii_param_2,
	.param .u32 _Z7ProcessIfEvPT_S1_Pfii_param_3,
	.param .u32 _Z7ProcessIfEvPT_S1_Pfii_param_4
)
{
	.reg .pred 	%p<12>;
	.reg .b32 	%r<10>;
	.reg .b32 	%f<126>;
	.reg .b64 	%rd<105>;

	ld.param.u64 	%rd49, [_Z7ProcessIfEvPT_S1_Pfii_param_0];
	ld.param.u64 	%rd50, [_Z7ProcessIfEvPT_S1_Pfii_param_1];
	ld.param.u64 	%rd51, [_Z7ProcessIfEvPT_S1_Pfii_param_2];
	ld.param.u32 	%r3, [_Z7ProcessIfEvPT_S1_Pfii_param_3];
	ld.param.u32 	%r4, [_Z7ProcessIfEvPT_S1_Pfii_param_4];
	mov.u32 	%r5, %ctaid.x;
	mov.u32 	%r6, %ntid.x;
	mov.u32 	%r7, %tid.x;
	mad.lo.s32 	%r1, %r5, %r6, %r7;
	setp.ge.s32 	%p1, %r1, %r4;
	@%p1 bra 	$L__BB3_15;
	cvta.to.global.u64 	%rd1, %rd49;
	cvta.to.global.u64 	%rd104, %rd50;
	mul.lo.s32 	%r8, %r1, %r3;
	shl.b32 	%r9, %r8, 2;
	cvt.s64.s32 	%rd3, %r9;
	mul.wide.s32 	%rd52, %r9, 4;
	add.s64 	%rd4, %rd1, %rd52;
	and.b32  	%r2, %r3, -4;
	cvt.s64.s32 	%rd5, %r3;
	setp.lt.s32 	%p2, %r3, 4;
	mov.f32 	%f119, 0f00000000;
	mov.u64 	%rd96, %rd4;
	mov.u64 	%rd103, %rd4;
	@%p2 bra 	$L__BB3_8;
	shl.b64 	%rd55, %rd3, 2;
	add.s64 	%rd56, %rd55, %rd1;
	mul.wide.s32 	%rd57, %r2, 4;
	add.s64 	%rd58, %rd56, %rd57;
	add.s64 	%rd59, %rd56, 16;
	max.u64 	%rd60, %rd58, %rd59;
	not.b64 	%rd61, %rd1;
	add.s64 	%rd62, %rd60, %rd61;
	sub.s64 	%rd6, %rd62, %rd55;
	and.b64  	%rd63, %rd6, 48;
	setp.eq.s64 	%p3, %rd63, 48;
	mov.f32 	%f119, 0f00000000;
	mov.u64 	%rd96, %rd4;
	@%p3 bra 	$L__BB3_5;
	shr.u64 	%rd64, %rd6, 4;
	add.s64 	%rd65, %rd64, 1;
	and.b64  	%rd66, %rd65, 3;
	neg.s64 	%rd81, %rd66;
	mov.f32 	%f119, 0f00000000;
	mov.u64 	%rd82, %rd4;
	mov.u64 	%rd83, %rd104;
$L__BB3_4:
	.pragma "nounroll";
	ld.global.f32 	%f19, [%rd82];
	ld.global.f32 	%f20, [%rd83];
	sub.f32 	%f21, %f19, %f20;
	fma.rn.f32 	%f22, %f21, %f21, %f119;
	ld.global.f32 	%f23, [%rd82+4];
	ld.global.f32 	%f24, [%rd83+4];
	sub.f32 	%f25, %f23, %f24;
	fma.rn.f32 	%f26, %f25, %f25, %f22;
	ld.global.f32 	%f27, [%rd82+8];
	ld.global.f32 	%f28, [%rd83+8];
	sub.f32 	%f29, %f27, %f28;
	fma.rn.f32 	%f30, %f29, %f29, %f26;
	add.s64 	%rd96, %rd82, 16;
	ld.global.f32 	%f31, [%rd82+12];
	add.s64 	%rd104, %rd83, 16;
	ld.global.f32 	%f32, [%rd83+12];
	sub.f32 	%f33, %f31, %f32;
	fma.rn.f32 	%f119, %f33, %f33, %f30;
	add.s64 	%rd81, %rd81, 1;
	setp.ne.s64 	%p4, %rd81, 0;
	mov.u64 	%rd82, %rd96;
	mov.u64 	%rd83, %rd104;
	@%p4 bra 	$L__BB3_4;
$L__BB3_5:
	setp.lt.u64 	%p5, %rd6, 48;
	mov.u64 	%rd103, %rd96;
	@%p5 bra 	$L__BB3_8;
	add.s64 	%rd19, %rd4, %rd57;
	mov.u64 	%rd100, %rd96;
	mov.u64 	%rd101, %rd104;
$L__BB3_7:
	ld.global.f32 	%f34, [%rd100];
	ld.global.f32 	%f35, [%rd101];
	sub.f32 	%f36, %f34, %f35;
	fma.rn.f32 	%f37, %f36, %f36, %f119;
	ld.global.f32 	%f38, [%rd100+4];
	ld.global.f32 	%f39, [%rd101+4];
	sub.f32 	%f40, %f38, %f39;
	fma.rn.f32 	%f41, %f40, %f40, %f37;
	ld.global.f32 	%f42, [%rd100+8];
	ld.global.f32 	%f43, [%rd101+8];
	sub.f32 	%f44, %f42, %f43;
	fma.rn.f32 	%f45, %f44, %f44, %f41;
	ld.global.f32 	%f46, [%rd100+12];
	ld.global.f32 	%f47, [%rd101+12];
	sub.f32 	%f48, %f46, %f47;
	fma.rn.f32 	%f49, %f48, %f48, %f45;
	ld.global.f32 	%f50, [%rd100+16];
	ld.global.f32 	%f51, [%rd101+16];
	sub.f32 	%f52, %f50, %f51;
	fma.rn.f32 	%f53, %f52, %f52, %f49;
	ld.global.f32 	%f54, [%rd100+20];
	ld.global.f32 	%f55, [%rd101+20];
	sub.f32 	%f56, %f54, %f55;
	fma.rn.f32 	%f57, %f56, %f56, %f53;
	ld.global.f32 	%f58, [%rd100+24];
	ld.global.f32 	%f59, [%rd101+24];
	sub.f32 	%f60, %f58, %f59;
	fma.rn.f32 	%f61, %f60, %f60, %f57;
	ld.global.f32 	%f62, [%rd100+28];
	ld.global.f32 	%f63, [%rd101+28];
	sub.f32 	%f64, %f62, %f63;
	fma.rn.f32 	%f65, %f64, %f64, %f61;
	ld.global.f32 	%f66, [%rd100+32];
	ld.global.f32 	%f67, [%rd101+32];
	sub.f32 	%f68, %f66, %f67;
	fma.rn.f32 	%f69, %f68, %f68, %f65;
	ld.global.f32 	%f70, [%rd100+36];
	ld.global.f32 	%f71, [%rd101+36];
	sub.f32 	%f72, %f70, %f71;
	fma.rn.f32 	%f73, %f72, %f72, %f69;
	ld.global.f32 	%f74, [%rd100+40];
	ld.global.f32 	%f75, [%rd101+40];
	sub.f32 	%f76, %f74, %f75;
	fma.rn.f32 	%f77, %f76, %f76, %f73;
	ld.global.f32 	%f78, [%rd100+44];
	ld.global.f32 	%f79, [%rd101+44];
	sub.f32 	%f80, %f78, %f79;
	fma.rn.f32 	%f81, %f80, %f80, %f77;
	ld.global.f32 	%f82, [%rd100+48];
	ld.global.f32 	%f83, [%rd101+48];
	sub.f32 	%f84, %f82, %f83;
	fma.rn.f32 	%f85, %f84, %f84, %f81;
	ld.global.f32 	%f86, [%rd100+52];
	ld.global.f32 	%f87, [%rd101+52];
	sub.f32 	%f88, %f86, %f87;
	fma.rn.f32 	%f89, %f88, %f88, %f85;
	ld.global.f32 	%f90, [%rd100+56];
	ld.global.f32 	%f91, [%rd101+56];
	sub.f32 	%f92, %f90, %f91;
	fma.rn.f32 	%f93, %f92, %f92, %f89;
	add.s64 	%rd96, %rd96, 64;
	add.s64 	%rd103, %rd100, 64;
	ld.global.f32 	%f94, [%rd100+60];
	add.s64 	%rd104, %rd101, 64;
	ld.global.f32 	%f95, [%rd101+60];
	sub.f32 	%f96, %f94, %f95;
	fma.rn.f32 	%f119, %f96, %f96, %f93;
	setp.lt.u64 	%p6, %rd96, %rd19;
	mov.u64 	%rd100, %rd103;
	mov.u64 	%rd101, %rd104;
	@%p6 bra 	$L__BB3_7;
$L__BB3_8:
	shl.b64 	%rd68, %rd5, 2;
	add.s64 	%rd23, %rd4, %rd68;
	setp.ge.u64 	%p7, %rd96, %rd23;
	@%p7 bra 	$L__BB3_14;
	add.s64 	%rd69, %rd5, %rd3;
	shl.b64 	%rd70, %rd69, 2;
	add.s64 	%rd71, %rd70, %rd1;
	add.s64 	%rd72, %rd103, 4;
	max.u64 	%rd73, %rd71, %rd72;
	not.b64 	%rd74, %rd103;
	add.s64 	%rd24, %rd73, %rd74;
	and.b64  	%rd75, %rd24, 12;
	setp.eq.s64 	%p8, %rd75, 12;
	@%p8 bra 	$L__BB3_12;
	shr.u64 	%rd76, %rd24, 2;
	add.s64 	%rd77, %rd76, 1;
	and.b64  	%rd92, %rd77, 3;
	mov.u64 	%rd94, %rd103;
	mov.u64 	%rd95, %rd104;
$L__BB3_11:
	.pragma "nounroll";
	add.s64 	%rd96, %rd96, 4;
	add.s64 	%rd103, %rd94, 4;
	ld.global.f32 	%f98, [%rd94];
	add.s64 	%rd104, %rd95, 4;
	ld.global.f32 	%f99, [%rd95];
	sub.f32 	%f100, %f98, %f99;
	fma.rn.f32 	%f119, %f100, %f100, %f119;
	add.s64 	%rd92, %rd92, -1;
	setp.ne.s64 	%p9, %rd92, 0;
	mov.u64 	%rd94, %rd103;
	mov.u64 	%rd95, %rd104;
	@%p9 bra 	$L__BB3_11;
$L__BB3_12:
	setp.lt.u64 	%p10, %rd24, 12;
	@%p10 bra 	$L__BB3_14;
$L__BB3_13:
	ld.global.f32 	%f101, [%rd103];
	ld.global.f32 	%f102, [%rd104];
	sub.f32 	%f103, %f101, %f102;
	fma.rn.f32 	%f104, %f103, %f103, %f119;
	ld.global.f32 	%f105, [%rd103+4];
	ld.global.f32 	%f106, [%rd104+4];
	sub.f32 	%f107, %f105, %f106;
	fma.rn.f32 	%f108, %f107, %f107, %f104;
	ld.global.f32 	%f109, [%rd103+8];
	ld.global.f32 	%f110, [%rd104+8];
	sub.f32 	%f111, %f109, %f110;
	fma.rn.f32 	%f112, %f111, %f111, %f108;
	add.s64 	%rd96, %rd96, 16;
	ld.global.f32 	%f113, [%rd103+12];
	ld.global.f32 	%f114, [%rd104+12];
	sub.f32 	%f115, %f113, %f114;
	fma.rn.f32 	%f119, %f115, %f115, %f112;
	setp.lt.u64 	%p11, %rd96, %rd23;
	add.s64 	%rd103, %rd103, 16;
	add.s64 	%rd104, %rd104, 16;
	@%p11 bra 	$L__BB3_13;
$L__BB3_14:
	cvta.to.global.u64 	%rd78, %rd51;
	mul.wide.s32 	%rd79, %r1, 4;
	add.s64 	%rd80, %rd78, %rd79;
	st.global.f32 	[%rd80], %f119;
$L__BB3_15:
	ret;

}


// ===== COMPILED SASS (sm_100) =====

	.target	sm_100

	.elftype	@"ET_EXEC"


//--------------------- .note.nv.tkinfo           --------------------------
	.section	.note.nv.tkinfo,"",@"SHT_NOTE"
	.sectionflags	@"SHF_NOTE_NV_TKINFO"
	.tkinfo
        /*0018*/ 	.word	0x00000002
        /*0030*/ 	.string	""
        /*0030*/ 	.string	"ptxas"
        /*0030*/ 	.string	"Cuda compilation tools, release 13.0, V13.0.88"
        /*0030*/ 	.string	"Build cuda_13.0.r13.0/compiler.36424714_0"
        /*0030*/ 	.string	"-arch sm_100 -m 64 "



//--------------------- .note.nv.cuinfo           --------------------------
	.section	.note.nv.cuinfo,"",@"SHT_NOTE"
	.sectionflags	@"SHF_NOTE_NV_CUINFO"
        /*0018*/ 	.short	0x0002
        /*001a*/ 	.short	0x0064
        /*001c*/ 	.short	0x0082
	.zero		2


//--------------------- .nv.info                  --------------------------
	.section	.nv.info,"",@"SHT_CUDA_INFO"
	.align	4


	//----- nvinfo : EIATTR_REGCOUNT
	.align		4
        /*0000*/ 	.byte	0x04, 0x2f
        /*0002*/ 	.short	(.L_1 - .L_0)
	.align		4
.L_0:
        /*0004*/ 	.word	index@(_Z7ProcessIaEvPT_S1_Pfii)
        /*0008*/ 	.word	0x00000020


	//----- nvinfo : EIATTR_FRAME_SIZE
	.align		4
.L_1:
        /*000c*/ 	.byte	0x04, 0x11
        /*000e*/ 	.short	(.L_3 - .L_2)
	.align		4
.L_2:
        /*0010*/ 	.word	index@(_Z7ProcessIaEvPT_S1_Pfii)
        /*0014*/ 	.word	0x00000000


	//----- nvinfo : EIATTR_REGCOUNT
	.align		4
.L_3:
        /*0018*/ 	.byte	0x04, 0x2f
        /*001a*/ 	.short	(.L_5 - .L_4)
	.align		4
.L_4:
        /*001c*/ 	.word	index@(_Z7ProcessIhEvPT_S1_Pfii)
        /*0020*/ 	.word	0x0000001d


	//----- nvinfo : EIATTR_FRAME_SIZE
	.align		4
.L_5:
        /*0024*/ 	.byte	0x04, 0x11
        /*0026*/ 	.short	(.L_7 - .L_6)
	.align		4
.L_6:
        /*0028*/ 	.word	index@(_Z7ProcessIhEvPT_S1_Pfii)
        /*002c*/ 	.word	0x00000000


	//----- nvinfo : EIATTR_REGCOUNT
	.align		4
.L_7:
        /*0030*/ 	.byte	0x04, 0x2f
        /*0032*/ 	.short	(.L_9 - .L_8)
	.align		4
.L_8:
        /*0034*/ 	.word	index@(_Z7ProcessItEvPT_S1_Pfii)
        /*0038*/ 	.word	0x0000001e


	//----- nvinfo : EIATTR_FRAME_SIZE
	.align		4
.L_9:
        /*003c*/ 	.byte	0x04, 0x11
        /*003e*/ 	.short	(.L_11 - .L_10)
	.align		4
.L_10:
        /*0040*/ 	.word	index@(_Z7ProcessItEvPT_S1_Pfii)
        /*0044*/ 	.word	0x00000000


	//----- nvinfo : EIATTR_REGCOUNT
	.align		4
.L_11:
        /*0048*/ 	.byte	0x04, 0x2f
        /*004a*/ 	.short	(.L_13 - .L_12)
	.align		4
.L_12:
        /*004c*/ 	.word	index@(_Z7ProcessIfEvPT_S1_Pfii)
        /*0050*/ 	.word	0x0000001e


	//----- nvinfo : EIATTR_FRAME_SIZE
	.align		4
.L_13:
        /*0054*/ 	.byte	0x04, 0x11
        /*0056*/ 	.short	(.L_15 - .L_14)
	.align		4
.L_14:
        /*0058*/ 	.word	index@(_Z7ProcessIfEvPT_S1_Pfii)
        /*005c*/ 	.word	0x00000000


	//----- nvinfo : EIATTR_MIN_STACK_SIZE
	.align		4
.L_15:
        /*0060*/ 	.byte	0x04, 0x12
        /*0062*/ 	.short	(.L_17 - .L_16)
	.align		4
.L_16:
        /*0064*/ 	.word	index@(_Z7ProcessIfEvPT_S1_Pfii)
        /*0068*/ 	.word	0x00000000


	//----- nvinfo : EIATTR_MIN_STACK_SIZE
	.align		4
.L_17:
        /*006c*/ 	.byte	0x04, 0x12
        /*006e*/ 	.short	(.L_19 - .L_18)
	.align		4
.L_18:
        /*0070*/ 	.word	index@(_Z7ProcessItEvPT_S1_Pfii)
        /*0074*/ 	.word	0x00000000


	//----- nvinfo : EIATTR_MIN_STACK_SIZE
	.align		4
.L_19:
        /*0078*/ 	.byte	0x04, 0x12
        /*007a*/ 	.short	(.L_21 - .L_20)
	.align		4
.L_20:
        /*007c*/ 	.word	index@(_Z7ProcessIhEvPT_S1_Pfii)
        /*0080*/ 	.word	0x00000000


	//----- nvinfo : EIATTR_MIN_STACK_SIZE
	.align		4
.L_21:
        /*0084*/ 	.byte	0x04, 0x12
        /*0086*/ 	.short	(.L_23 - .L_22)
	.align		4
.L_22:
        /*0088*/ 	.word	index@(_Z7ProcessIaEvPT_S1_Pfii)
        /*008c*/ 	.word	0x00000000
.L_23:


//--------------------- .nv.compat                --------------------------
	.section	.nv.compat,"",@"SHT_CUDA_COMPAT_INFO"
	.align	4
        /*0000*/ 	.byte	0x02, 0x09, 0x00, 0x00, 0x02, 0x02, 0x01, 0x00, 0x02, 0x05, 0x05, 0x00, 0x03, 0x07, 0x01, 0x01
        /*0010*/ 	.byte	0x02, 0x03, 0x00, 0x00, 0x02, 0x06, 0x01, 0x00, 0x04, 0x0b, 0x08, 0x00, 0x09, 0x00, 0x00, 0x00
        /*0020*/ 	.byte	0x00, 0x00, 0x00, 0x00


//--------------------- .nv.info._Z7ProcessIfEvPT_S1_Pfii --------------------------
	.section	.nv.info._Z7ProcessIfEvPT_S1_Pfii,"",@"SHT_CUDA_INFO"
	.sectionflags	@""
	.align	4


	//----- nvinfo : EIATTR_CUDA_API_VERSION
	.align		4
        /*0000*/ 	.byte	0x04, 0x37
        /*0002*/ 	.short	(.L_25 - .L_24)
.L_24:
        /*0004*/ 	.word	0x00000082


	//----- nvinfo : EIATTR_KPARAM_INFO
	.align		4
.L_25:
        /*0008*/ 	.byte	0x04, 0x17
        /*000a*/ 	.short	(.L_27 - .L_26)
.L_26:
        /*000c*/ 	.word	0x00000000
        /*0010*/ 	.short	0x0004
        /*0012*/ 	.short	0x001c
        /*0014*/ 	.byte	0x00, 0xf0, 0x11, 0x00


	//----- nvinfo : EIATTR_KPARAM_INFO
	.align		4
.L_27:
        /*0018*/ 	.byte	0x04, 0x17
        /*001a*/ 	.short	(.L_29 - .L_28)
.L_28:
        /*001c*/ 	.word	0x00000000
        /*0020*/ 	.short	0x0003
        /*0022*/ 	.short	0x0018
        /*0024*/ 	.byte	0x00, 0xf0, 0x11, 0x00


	//----- nvinfo : EIATTR_KPARAM_INFO
	.align		4
.L_29:
        /*0028*/ 	.byte	0x04, 0x17
        /*002a*/ 	.short	(.L_31 - .L_30)
.L_30:
        /*002c*/ 	.word	0x00000000
        /*0030*/ 	.short	0x0002
        /*0032*/ 	.short	0x0010
        /*0034*/ 	.byte	0x00, 0xf5, 0x21, 0x00


	//----- nvinfo : EIATTR_KPARAM_INFO
	.align		4
.L_31:
        /*0038*/ 	.byte	0x04, 0x17
        /*003a*/ 	.short	(.L_33 - .L_32)
.L_32:
        /*003c*/ 	.word	0x00000000
        /*0040*/ 	.short	0x0001
        /*0042*/ 	.short	0x0008
        /*0044*/ 	.byte	0x00, 0xf5, 0x21, 0x00


	//----- nvinfo : EIATTR_KPARAM_INFO
	.align		4
.L_33:
        /*0048*/ 	.byte	0x04, 0x17
        /*004a*/ 	.short	(.L_35 - .L_34)
.L_34:
        /*004c*/ 	.word	0x00000000
        /*0050*/ 	.short	0x0000
        /*0052*/ 	.short	0x0000
        /*0054*/ 	.byte	0x00, 0xf5, 0x21, 0x00


	//----- nvinfo : EIATTR_SPARSE_MMA_MASK
	.align		4
.L_35:
        /*0058*/ 	.byte	0x03, 0x50
        /*005a*/ 	.short	0x0000


	//----- nvinfo : EIATTR_MAXREG_COUNT
	.align		4
        /*005c*/ 	.byte	0x03, 0x1b
        /*005e*/ 	.short	0x00ff


	//----- nvinfo : EIATTR_MERCURY_ISA_VERSION
	.align		4
        /*0060*/ 	.byte	0x03, 0x5f
        /*0062*/ 	.short	0x0101


	//----- nvinfo : EIATTR_VRC_CTA_INIT_COUNT
	.align		4
        /*0064*/ 	.byte	0x02, 0x4a
	.zero		1
	.zero		1


	//----- nvinfo : EIATTR_EXIT_INSTR_OFFSETS
	.align		4
        /*0068*/ 	.byte	0x04, 0x1c
        /*006a*/ 	.short	(.L_37 - .L_36)


	//   ....[0]....
.L_36:
        /*006c*/ 	.word	0x00000070


	//   ....[1]....
        /*0070*/ 	.word	0x00001ad0


	//----- nvinfo : EIATTR_CRS_STACK_SIZE
	.align		4
.L_37:
        /*0074*/ 	.byte	0x04, 0x1e
        /*0076*/ 	.short	(.L_39 - .L_38)
.L_38:
        /*0078*/ 	.word	0x00000000


	//----- nvinfo : EIATTR_CBANK_PARAM_SIZE
	.align		4
.L_39:
        /*007c*/ 	.byte	0x03, 0x19
        /*007e*/ 	.short	0x0020


	//----- nvinfo : EIATTR_PARAM_CBANK
	.align		4
        /*0080*/ 	.byte	0x04, 0x0a
        /*0082*/ 	.short	(.L_41 - .L_40)
	.align		4
.L_40:
        /*0084*/ 	.word	index@(.nv.constant0._Z7ProcessIfEvPT_S1_Pfii)
        /*0088*/ 	.short	0x0380
        /*008a*/ 	.short	0x0020


	//----- nvinfo : EIATTR_SW_WAR
	.align		4
.L_41:
        /*008c*/ 	.byte	0x04, 0x36
        /*008e*/ 	.short	(.L_43 - .L_42)
.L_42:
        /*0090*/ 	.word	0x00000008
.L_43:


//--------------------- .nv.info._Z7ProcessItEvPT_S1_Pfii --------------------------
	.section	.nv.info._Z7ProcessItEvPT_S1_Pfii,"",@"SHT_CUDA_INFO"
	.sectionflags	@""
	.align	4


	//----- nvinfo : EIATTR_CUDA_API_VERSION
	.align		4
        /*0000*/ 	.byte	0x04, 0x37
        /*0002*/ 	.short	(.L_45 - .L_44)
.L_44:
        /*0004*/ 	.word	0x00000082


	//----- nvinfo : EIATTR_KPARAM_INFO
	.align		4
.L_45:
        /*0008*/ 	.byte	0x04, 0x17
        /*000a*/ 	.short	(.L_47 - .L_46)
.L_46:
        /*000c*/ 	.word	0x00000000
        /*0010*/ 	.short	0x0004
        /*0012*/ 	.short	0x001c
        /*0014*/ 	.byte	0x00, 0xf0, 0x11, 0x00


	//----- nvinfo : EIATTR_KPARAM_INFO
	.align		4
.L_47:
        /*0018*/ 	.byte	0x04, 0x17
        /*001a*/ 	.short	(.L_49 - .L_48)
.L_48:
        /*001c*/ 	.word	0x00000000
        /*0020*/ 	.short	0x0003
        /*0022*/ 	.short	0x0018
        /*0024*/ 	.byte	0x00, 0xf0, 0x11, 0x00


	//----- nvinfo : EIATTR_KPARAM_INFO
	.align		4
.L_49:
        /*0028*/ 	.byte	0x04, 0x17
        /*002a*/ 	.short	(.L_51 - .L_50)
.L_50:
        /*002c*/ 	.word	0x00000000
        /*0030*/ 	.short	0x0002
        /*0032*/ 	.short	0x0010
        /*0034*/ 	.byte	0x00, 0xf5, 0x21, 0x00


	//----- nvinfo : EIATTR_KPARAM_INFO
	.align		4
.L_51:
        /*0038*/ 	.byte	0x04, 0x17
        /*003a*/ 	.short	(.L_53 - .L_52)
.L_52:
        /*003c*/ 	.word	0x00000000
        /*0040*/ 	.short	0x0001
        /*0042*/ 	.short	0x0008
        /*0044*/ 	.byte	0x00, 0xf5, 0x21, 0x00


	//----- nvinfo : EIATTR_KPARAM_INFO
	.align		4
.L_53:
        /*0048*/ 	.byte	0x04, 0x17
        /*004a*/ 	.short	(.L_55 - .L_54)
.L_54:
        /*004c*/ 	.word	0x00000000
        /*0050*/ 	.short	0x0000
        /*0052*/ 	.short	0x0000
        /*0054*/ 	.byte	0x00, 0xf5, 0x21, 0x00


	//----- nvinfo : EIATTR_SPARSE_MMA_MASK
	.align		4
.L_55:
        /*0058*/ 	.byte	0x03, 0x50
        /*005a*/ 	.short	0x0000


	//----- nvinfo : EIATTR_MAXREG_COUNT
	.align		4
        /*005c*/ 	.byte	0x03, 0x1b
        /*005e*/ 	.short	0x00ff


	//----- nvinfo : EIATTR_MERCURY_ISA_VERSION
	.align		4
        /*0060*/ 	.byte	0x03, 0x5f
        /*0062*/ 	.short	0x0101


	//----- nvinfo : EIATTR_VRC_CTA_INIT_COUNT
	.align		4
        /*0064*/ 	.byte	0x02, 0x4a
	.zero		1
	.zero		1


	//----- nvinfo : EIATTR_EXIT_INSTR_OFFSETS
	.align		4
        /*0068*/ 	.byte	0x04, 0x1c
        /*006a*/ 	.short	(.L_57 - .L_56)


	//   ....[0]....
.L_56:
        /*006c*/ 	.word	0x00000070


	//   ....[1]....
        /*0070*/ 	.word	0x00002190


	//----- nvinfo : EIATTR_CRS_STACK_SIZE
	.align		4
.L_57:
        /*0074*/ 	.byte	0x04, 0x1e
        /*0076*/ 	.short	(.L_59 - .L_58)
.L_58:
        /*0078*/ 	.word	0x00000000


	//----- nvinfo : EIATTR_CBANK_PARAM_SIZE
	.align		4
.L_59:
        /*007c*/ 	.byte	0x03, 0x19
        /*007e*/ 	.short	0x0020


	//----- nvinfo : EIATTR_PARAM_CBANK
	.align		4
        /*0080*/ 	.byte	0x04, 0x0a
        /*0082*/ 	.short	(.L_61 - .L_60)
	.align		4
.L_60:
        /*0084*/ 	.word	index@(.nv.constant0._Z7ProcessItEvPT_S1_Pfii)
        /*0088*/ 	.short	0x0380
        /*008a*/ 	.short	0x0020


	//----- nvinfo : EIATTR_SW_WAR
	.align		4
.L_61:
        /*008c*/ 	.byte	0x04, 0x36
        /*008e*/ 	.short	(.L_63 - .L_62)
.L_62:
        /*0090*/ 	.word	0x00000008
.L_63:


//--------------------- .nv.info._Z7ProcessIhEvPT_S1_Pfii --------------------------
	.section	.nv.info._Z7ProcessIhEvPT_S1_Pfii,"",@"SHT_CUDA_INFO"
	.sectionflags	@""
	.align	4


	//----- nvinfo : EIATTR_CUDA_API_VERSION
	.align		4
        /*0000*/ 	.byte	0x04, 0x37
        /*0002*/ 	.short	(.L_65 - .L_64)
.L_64:
        /*0004*/ 	.word	0x00000082


	//----- nvinfo : EIATTR_KPARAM_INFO
	.align		4
.L_65:
        /*0008*/ 	.byte	0x04, 0x17
        /*000a*/ 	.short	(.L_67 - .L_66)
.L_66:
        /*000c*/ 	.word	0x00000000
        /*0010*/ 	.short	0x0004
        /*0012*/ 	.short	0x001c
        /*0014*/ 	.byte	0x00, 0xf0, 0x11, 0x00


	//----- nvinfo : EIATTR_KPARAM_INFO
	.align		4
.L_67:
        /*0018*/ 	.byte	0x04, 0x17
        /*001a*/ 	.short	(.L_69 - .L_68)
.L_68:
        /*001c*/ 	.word	0x00000000
        /*0020*/ 	.short	0x0003
        /*0022*/ 	.short	0x0018
        /*0024*/ 	.byte	0x00, 0xf0, 0x11, 0x00


	//----- nvinfo : EIATTR_KPARAM_INFO
	.align		4
.L_69:
        /*0028*/ 	.byte	0x04, 0x17
        /*002a*/ 	.short	(.L_71 - .L_70)
.L_70:
        /*002c*/ 	.word	0x00000000
        /*0030*/ 	.short	0x0002
        /*0032*/ 	.short	0x0010
        /*0034*/ 	.byte	0x00, 0xf5, 0x21, 0x00


	//----- nvinfo : EIATTR_KPARAM_INFO
	.align		4
.L_71:
        /*0038*/ 	.byte	0x04, 0x17
        /*003a*/ 	.short	(.L_73 - .L_72)
.L_72:
        /*003c*/ 	.word	0x00000000
        /*0040*/ 	.short	0x0001
        /*0042*/ 	.short	0x0008
        /*0044*/ 	.byte	0x00, 0xf5, 0x21, 0x00


	//----- nvinfo : EIATTR_KPARAM_INFO
	.align		4
.L_73:
        /*0048*/ 	.byte	0x04, 0x17
        /*004a*/ 	.short	(.L_75 - .L_74)
.L_74:
        /*004c*/ 	.word	0x00000000
        /*0050*/ 	.short	0x0000
        /*0052*/ 	.short	0x0000
        /*0054*/ 	.byte	0x00, 0xf5, 0x21, 0x00


	//----- nvinfo : EIATTR_SPARSE_MMA_MASK
	.align		4
.L_75:
        /*0058*/ 	.byte	0x03, 0x50
        /*005a*/ 	.short	0x0000


	//----- nvinfo : EIATTR_MAXREG_COUNT
	.align		4
        /*005c*/ 	.byte	0x03, 0x1b
        /*005e*/ 	.short	0x00ff


	//----- nvinfo : EIATTR_MERCURY_ISA_VERSION
	.align		4
        /*0060*/ 	.byte	0x03, 0x5f
        /*0062*/ 	.short	0x0101


	//----- nvinfo : EIATTR_VRC_CTA_INIT_COUNT
	.align		4
        /*0064*/ 	.byte	0x02, 0x4a
	.zero		1
	.zero		1


	//----- nvinfo : EIATTR_EXIT_INSTR_OFFSETS
	.align		4
        /*0068*/ 	.byte	0x04, 0x1c
        /*006a*/ 	.short	(.L_77 - .L_76)


	//   ....[0]....
.L_76:
        /*006c*/ 	.word	0x00000070


	//   ....[1]....
        /*0070*/ 	.word	0x00002150


	//----- nvinfo : EIATTR_CRS_STACK_SIZE
	.align		4
.L_77:
        /*0074*/ 	.byte	0x04, 0x1e
        /*0076*/ 	.short	(.L_79 - .L_78)
.L_78:
        /*0078*/ 	.word	0x00000000


	//----- nvinfo : EIATTR_CBANK_PARAM_SIZE
	.align		4
.L_79:
        /*007c*/ 	.byte	0x03, 0x19
        /*007e*/ 	.short	0x0020


	//----- nvinfo : EIATTR_PARAM_CBANK
	.align		4
        /*0080*/ 	.byte	0x04, 0x0a
        /*0082*/ 	.short	(.L_81 - .L_80)
	.align		4
.L_80:
        /*0084*/ 	.word	index@(.nv.constant0._Z7ProcessIhEvPT_S1_Pfii)
        /*0088*/ 	.short	0x0380
        /*008a*/ 	.short	0x0020


	//----- nvinfo : EIATTR_SW_WAR
	.align		4
.L_81:
        /*008c*/ 	.byte	0x04, 0x36
        /*008e*/ 	.short	(.L_83 - .L_82)
.L_82:
        /*0090*/ 	.word	0x00000008
.L_83:


//--------------------- .nv.info._Z7ProcessIaEvPT_S1_Pfii --------------------------
	.section	.nv.info._Z7ProcessIaEvPT_S1_Pfii,"",@"SHT_CUDA_INFO"
	.sectionflags	@""
	.align	4


	//----- nvinfo : EIATTR_CUDA_API_VERSION
	.align		4
        /*0000*/ 	.byte	0x04, 0x37
        /*0002*/ 	.short	(.L_85 - .L_84)
.L_84:
        /*0004*/ 	.word	0x00000082


	//----- nvinfo : EIATTR_KPARAM_INFO
	.align		4
.L_85:
        /*0008*/ 	.byte	0x04, 0x17
        /*000a*/ 	.short	(.L_87 - .L_86)
.L_86:
        /*000c*/ 	.word	0x00000000
        /*0010*/ 	.short	0x0004
        /*0012*/ 	.short	0x001c
        /*0014*/ 	.byte	0x00, 0xf0, 0x11, 0x00


	//----- nvinfo : EIATTR_KPARAM_INFO
	.align		4
.L_87:
        /*0018*/ 	.byte	0x04, 0x17
        /*001a*/ 	.short	(.L_89 - .L_88)
.L_88:
        /*001c*/ 	.word	0x00000000
        /*0020*/ 	.short	0x0003
        /*0022*/ 	.short	0x0018
        /*0024*/ 	.byte	0x00, 0xf0, 0x11, 0x00


	//----- nvinfo : EIATTR_KPARAM_INFO
	.align		4
.L_89:
        /*0028*/ 	.byte	0x04, 0x17
        /*002a*/ 	.short	(.L_91 - .L_90)
.L_90:
        /*002c*/ 	.word	0x00000000
        /*0030*/ 	.short	0x0002
        /*0032*/ 	.short	0x0010
        /*0034*/ 	.byte	0x00, 0xf5, 0x21, 0x00


	//----- nvinfo : EIATTR_KPARAM_INFO
	.align		4
.L_91:
        /*0038*/ 	.byte	0x04, 0x17
        /*003a*/ 	.short	(.L_93 - .L_92)
.L_92:
        /*003c*/ 	.word	0x00000000
        /*0040*/ 	.short	0x0001
        /*0042*/ 	.short	0x0008
        /*0044*/ 	.byte	0x00, 0xf5, 0x21, 0x00


	//----- nvinfo : EIATTR_KPARAM_INFO
	.align		4
.L_93:
        /*0048*/ 	.byte	0x04, 0x17
        /*004a*/ 	.short	(.L_95 - .L_94)
.L_94:
        /*004c*/ 	.word	0x00000000
        /*0050*/ 	.short	0x0000
        /*0052*/ 	.short	0x0000
        /*0054*/ 	.byte	0x00, 0xf5, 0x21, 0x00


	//----- nvinfo : EIATTR_SPARSE_MMA_MASK
	.align		4
.L_95:
        /*0058*/ 	.byte	0x03, 0x50
        /*005a*/ 	.short	0x0000


	//----- nvinfo : EIATTR_MAXREG_COUNT
	.align		4
        /*005c*/ 	.byte	0x03, 0x1b
        /*005e*/ 	.short	0x00ff


	//----- nvinfo : EIATTR_MERCURY_ISA_VERSION
	.align		4
        /*0060*/ 	.byte	0x03, 0x5f
        /*0062*/ 	.short	0x0101


	//----- nvinfo : EIATTR_VRC_CTA_INIT_COUNT
	.align		4
        /*0064*/ 	.byte	0x02, 0x4a
	.zero		1
	.zero		1


	//----- nvinfo : EIATTR_EXIT_INSTR_OFFSETS
	.align		4
        /*0068*/ 	.byte	0x04, 0x1c
        /*006a*/ 	.short	(.L_97 - .L_96)


	//   ....[0]....
.L_96:
        /*006c*/ 	.word	0x00000070


	//   ....[1]....
        /*0070*/ 	.word	0x00002140


	//----- nvinfo : EIATTR_CRS_STACK_SIZE
	.align		4
.L_97:
        /*0074*/ 	.byte	0x04, 0x1e
        /*0076*/ 	.short	(.L_99 - .L_98)
.L_98:
        /*0078*/ 	.word	0x00000000


	//----- nvinfo : EIATTR_CBANK_PARAM_SIZE
	.align		4
.L_99:
        /*007c*/ 	.byte	0x03, 0x19
        /*007e*/ 	.short	0x0020


	//----- nvinfo : EIATTR_PARAM_CBANK
	.align		4
        /*0080*/ 	.byte	0x04, 0x0a
        /*0082*/ 	.short	(.L_101 - .L_100)
	.align		4
.L_100:
        /*0084*/ 	.word	index@(.nv.constant0._Z7ProcessIaEvPT_S1_Pfii)
        /*0088*/ 	.short	0x0380
        /*008a*/ 	.short	0x0020


	//----- nvinfo : EIATTR_SW_WAR
	.align		4
.L_101:
        /*008c*/ 	.byte	0x04, 0x36
        /*008e*/ 	.short	(.L_103 - .L_102)
.L_102:
        /*0090*/ 	.word	0x00000008
.L_103:


//--------------------- .nv.callgraph             --------------------------
	.section	.nv.callgraph,"",@"SHT_CUDA_CALLGRAPH"
	.align	4
	.sectionentsize	8
	.align		4
        /*0000*/ 	.word	0x00000000
	.align		4
        /*0004*/ 	.word	0xffffffff
	.align		4
        /*0008*/ 	.word	0x00000000
	.align		4
        /*000c*/ 	.word	0xfffffffe
	.align		4
        /*0010*/ 	.word	0x00000000
	.align		4
        /*0014*/ 	.word	0xfffffffd
	.align		4
        /*0018*/ 	.word	0x00000000
	.align		4
        /*001c*/ 	.word	0xfffffffc


//--------------------- .text._Z7ProcessIfEvPT_S1_Pfii --------------------------
	.section	.text._Z7ProcessIfEvPT_S1_Pfii,"ax",@progbits
	.align	128
        .global         _Z7ProcessIfEvPT_S1_Pfii
        .type           _Z7ProcessIfEvPT_S1_Pfii,@function
        .size           _Z7ProcessIfEvPT_S1_Pfii,(.L_x_84 - _Z7ProcessIfEvPT_S1_Pfii)
        .other          _Z7ProcessIfEvPT_S1_Pfii,@"STO_CUDA_ENTRY STV_DEFAULT"
_Z7ProcessIfEvPT_S1_Pfii:
.text._Z7ProcessIfEvPT_S1_Pfii:
[----:B------:R-:W-:Y:S01]  /*0000*/  LDC R1, c[0x0][0x37c] ;  /* 0x0000df00ff017b82 */ /* 0x000fe20000000800 */
[----:B------:R-:W0:Y:S07]  /*0010*/  S2R R3, SR_TID.X ;  /* 0x0000000000037919 */ /* 0x000e2e0000002100 */
[----:B------:R-:W0:Y:S01]  /*0020*/  S2UR UR4, SR_CTAID.X ;  /* 0x00000000000479c3 */ /* 0x000e220000002500 */
[----:B------:R-:W1:Y:S07]  /*0030*/  LDCU UR5, c[0x0][0x39c] ;  /* 0x00007380ff0577ac */ /* 0x000e6e0008000800 */
[----:B------:R-:W0:Y:S02]  /*0040*/  LDC R0, c[0x0][0x360] ;  /* 0x0000d800ff007b82 */ /* 0x000e240000000800 */
[----:B0-----:R-:W-:-:S05]  /*0050*/  IMAD R0, R0, UR4, R3 ;  /* 0x0000000400007c24 */ /* 0x001fca000f8e0203 */
[----:B-1----:R-:W-:-:S13]  /*0060*/  ISETP.GE.AND P0, PT, R0, UR5, PT ;  /* 0x0000000500007c0c */ /* 0x002fda000bf06270 */
[----:B------:R-:W-:Y:S05]  /*0070*/  @P0 EXIT ;  /* 0x000000000000094d */ /* 0x000fea0003800000 */
[----:B------:R-:W0:Y:S01]  /*0080*/  LDC R5, c[0x0][0x398] ;  /* 0x0000e600ff057b82 */ /* 0x000e220000000800 */
[----:B------:R-:W1:Y:S01]  /*0090*/  LDCU.64 UR4, c[0x0][0x388] ;  /* 0x00007100ff0477ac */ /* 0x000e620008000a00 */
[----:B------:R-:W-:Y:S01]  /*00a0*/  IMAD.MOV.U32 R8, RZ, RZ, RZ ;  /* 0x000000ffff087224 */ /* 0x000fe200078e00ff */
[----:B------:R-:W2:Y:S05]  /*00b0*/  LDCU.64 UR6, c[0x0][0x358] ;  /* 0x00006b00ff0677ac */ /* 0x000eaa0008000a00 */
[----:B------:R-:W3:Y:S01]  /*00c0*/  LDC.64 R2, c[0x0][0x380] ;  /* 0x0000e000ff027b82 */ /* 0x000ee20000000a00 */
[----:B-1----:R-:W-:Y:S01]  /*00d0*/  MOV R12, UR4 ;  /* 0x00000004000c7c02 */ /* 0x002fe20008000f00 */
[----:B------:R-:W-:-:S02]  /*00e0*/  IMAD.U32 R13, RZ, RZ, UR5 ;  /* 0x00000005ff0d7e24 */ /* 0x000fc4000f8e00ff */
[----:B0-----:R-:W-:Y:S01]  /*00f0*/  IMAD R4, R0, R5, RZ ;  /* 0x0000000500047224 */ /* 0x001fe200078e02ff */
[----:B------:R-:W-:Y:S02]  /*0100*/  ISETP.GE.AND P0, PT, R5, 0x4, PT ;  /* 0x000000040500780c */ /* 0x000fe40003f06270 */
[----:B------:R-:W-:Y:S02]  /*0110*/  SHF.R.S32.HI R6, RZ, 0x1f, R5 ;  /* 0x0000001fff067819 */ /* 0x000fe40000011405 */
[----:B------:R-:W-:-:S04]  /*0120*/  SHF.L.U32 R4, R4, 0x2, RZ ;  /* 0x0000000204047819 */ /* 0x000fc800000006ff */
[----:B------:R-:W-:Y:S01]  /*0130*/  SHF.R.S32.HI R7, RZ, 0x1f, R4 ;  /* 0x0000001fff077819 */ /* 0x000fe20000011404 */
[----:B---3--:R-:W-:-:S04]  /*0140*/  IMAD.WIDE R2, R4, 0x4, R2 ;  /* 0x0000000404027825 */ /* 0x008fc800078e0202 */
[--C-:B------:R-:W-:Y:S01]  /*0150*/  IMAD.MOV.U32 R9, RZ, RZ, R3.reuse ;  /* 0x000000ffff097224 */ /* 0x100fe200078e0003 */
[-C--:B------:R-:W-:Y:S01]  /*0160*/  MOV R16, R2.reuse ;  /* 0x0000000200107202 */ /* 0x080fe20000000f00 */
[----:B------:R-:W-:Y:S01]  /*0170*/  IMAD.MOV.U32 R11, RZ, RZ, R3 ;  /* 0x000000ffff0b7224 */ /* 0x000fe200078e0003 */
[----:B------:R-:W-:Y:S01]  /*0180*/  MOV R10, R2 ;  /* 0x00000002000a7202 */ /* 0x000fe20000000f00 */
[----:B--2---:R-:W-:Y:S06]  /*0190*/  @!P0 BRA `(.L_x_0) ;  /* 0x0000000800748947 */ /* 0x004fec0003800000 */
[----:B------:R-:W0:Y:S01]  /*01a0*/  LDCU.64 UR4, c[0x0][0x380] ;  /* 0x00007000ff0477ac */ /* 0x000e220008000a00 */
[C---:B------:R-:W-:Y:S01]  /*01b0*/  SHF.L.U32 R19, R4.reuse, 0x2, RZ ;  /* 0x0000000204137819 */ /* 0x040fe200000006ff */
[----:B------:R-:W-:Y:S01]  /*01c0*/  BSSY.RECONVERGENT B0, `(.L_x_1) ;  /* 0x000003f000007945 */ /* 0x000fe20003800200 */
[----:B------:R-:W-:Y:S02]  /*01d0*/  SHF.L.U64.HI R16, R4, 0x2, R7 ;  /* 0x0000000204107819 */ /* 0x000fe40000010207 */
[----:B------:R-:W-:Y:S02]  /*01e0*/  LOP3.LUT R15, R5, 0xfffffffc, RZ, 0xc0, !PT ;  /* 0xfffffffc050f7812 */ /* 0x000fe400078ec0ff */
[----:B0-----:R-:W-:Y:S01]  /*01f0*/  IADD3 R10, P0, PT, R19, UR4, RZ ;  /* 0x00000004130a7c10 */ /* 0x001fe2000ff1e0ff */
[----:B------:R-:W-:-:S03]  /*0200*/  ULOP3.LUT UR4, URZ, UR4, URZ, 0x33, !UPT ;  /* 0x00000004ff047292 */ /* 0x000fc6000f8e33ff */
[----:B------:R-:W-:Y:S02]  /*0210*/  IADD3.X R11, PT, PT, R16, UR5, RZ, P0, !PT ;  /* 0x00000005100b7c10 */ /* 0x000fe400087fe4ff */
[----:B------:R-:W-:Y:S01]  /*0220*/  IADD3 R17, P0, PT, R10, 0x10, RZ ;  /* 0x000000100a117810 */ /* 0x000fe20007f1e0ff */
[----:B------:R-:W-:-:S04]  /*0230*/  IMAD.WIDE R8, R15, 0x4, R10 ;  /* 0x000000040f087825 */ /* 0x000fc800078e020a */
[----:B------:R-:W-:Y:S01]  /*0240*/  IMAD.X R11, RZ, RZ, R11, P0 ;  /* 0x000000ffff0b7224 */ /* 0x000fe200000e060b */
[----:B------:R-:W-:-:S04]  /*0250*/  ISETP.GT.U32.AND P0, PT, R8, R17, PT ;  /* 0x000000110800720c */ /* 0x000fc80003f04070 */
[----:B------:R-:W-:-:S04]  /*0260*/  ISETP.GT.U32.AND.EX P0, PT, R9, R11, PT, P0 ;  /* 0x0000000b0900720c */ /* 0x000fc80003f04100 */
[----:B------:R-:W-:Y:S02]  /*0270*/  SEL R14, R8, R17, P0 ;  /* 0x00000011080e7207 */ /* 0x000fe40000000000 */
[----:B------:R-:W-:Y:S02]  /*0280*/  SEL R17, R9, R11, P0 ;  /* 0x0000000b09117207 */ /* 0x000fe40000000000 */
[----:B------:R-:W-:Y:S01]  /*0290*/  IADD3 R14, P2, P1, -R19, UR4, R14 ;  /* 0x00000004130e7c10 */ /* 0x000fe2000f95e10e */
[----:B------:R-:W-:Y:S01]  /*02a0*/  ULOP3.LUT UR4, URZ, UR5, URZ, 0x33, !UPT ;  /* 0x00000005ff047292 */ /* 0x000fe2000f8e33ff */
[----:B------:R-:W-:Y:S02]  /*02b0*/  MOV R9, R3 ;  /* 0x0000000300097202 */ /* 0x000fe40000000f00 */
[----:B------:R-:W-:-:S03]  /*02c0*/  LOP3.LUT R8, R14, 0x30, RZ, 0xc0, !PT ;  /* 0x000000300e087812 */ /* 0x000fc600078ec0ff */
[----:B------:R-:W-:Y:S01]  /*02d0*/  IADD3.X R17, PT, PT, ~R16, UR4, R17, P2, P1 ;  /* 0x0000000410117c10 */ /* 0x000fe200097e2511 */
[----:B------:R-:W-:Y:S01]  /*02e0*/  IMAD.MOV.U32 R16, RZ, RZ, R2 ;  /* 0x000000ffff107224 */ /* 0x000fe200078e0002 */
[----:B------:R-:W-:Y:S01]  /*02f0*/  ISETP.NE.U32.AND P3, PT, R8, 0x30, PT ;  /* 0x000000300800780c */ /* 0x000fe20003f65070 */
[----:B------:R-:W-:-:S03]  /*0300*/  HFMA2 R8, -RZ, RZ, 0, 0 ;  /* 0x00000000ff087431 */ /* 0x000fc600000001ff */
[----:B------:R-:W-:-:S13]  /*0310*/  ISETP.NE.AND.EX P0, PT, RZ, RZ, PT, P3 ;  /* 0x000000ffff00720c */ /* 0x000fda0003f05330 */
[----:B------:R-:W-:Y:S05]  /*0320*/  @!P0 BRA `(.L_x_2) ;  /* 0x0000000000a08947 */ /* 0x000fea0003800000 */
[----:B------:R-:W-:Y:S01]  /*0330*/  SHF.R.U64 R16, R14, 0x4, R17 ;  /* 0x000000040e107819 */ /* 0x000fe20000001211 */
[----:B------:R-:W0:Y:S01]  /*0340*/  LDCU.64 UR4, c[0x0][0x388] ;  /* 0x00007100ff0477ac */ /* 0x000e220008000a00 */
[----:B------:R-:W-:Y:S01]  /*0350*/  BSSY.RECONVERGENT B1, `(.L_x_3) ;  /* 0x0000023000017945 */ /* 0x000fe20003800200 */
[----:B------:R-:W-:Y:S01]  /*0360*/  IMAD.MOV.U32 R8, RZ, RZ, RZ ;  /* 0x000000ffff087224 */ /* 0x000fe200078e00ff */
[----:B------:R-:W-:Y:S01]  /*0370*/  MOV R10, R2 ;  /* 0x00000002000a7202 */ /* 0x000fe20000000f00 */
[----:B------:R-:W-:Y:S01]  /*0380*/  VIADD R16, R16, 0x1 ;  /* 0x0000000110107836 */ /* 0x000fe20000000000 */
[----:B------:R-:W-:-:S04]  /*0390*/  MOV R11, R3 ;  /* 0x00000003000b7202 */ /* 0x000fc80000000f00 */
[----:B------:R-:W-:-:S04]  /*03a0*/  LOP3.LUT R16, R16, 0x3, RZ, 0xc0, !PT ;  /* 0x0000000310107812 */ /* 0x000fc800078ec0ff */
[----:B------:R-:W-:Y:S02]  /*03b0*/  IADD3 R16, P0, PT, RZ, -R16, RZ ;  /* 0x80000010ff107210 */ /* 0x000fe40007f1e0ff */
[----:B0-----:R-:W-:-:S03]  /*03c0*/  MOV R12, UR4 ;  /* 0x00000004000c7c02 */ /* 0x001fc60008000f00 */
[----:B------:R-:W-:Y:S01]  /*03d0*/  IMAD.X R9, RZ, RZ, -0x1, P0 ;  /* 0xffffffffff097424 */ /* 0x000fe200000e06ff */
[----:B------:R-:W-:-:S07]  /*03e0*/  MOV R13, UR5 ;  /* 0x00000005000d7c02 */ /* 0x000fce0008000f00 */
.L_x_4:
[----:B------:R-:W2:Y:S04]  /*03f0*/  LDG.E R20, desc[UR6][R10.64] ;  /* 0x000000060a147981 */ /* 0x000ea8000c1e1900 */
[----:B------:R-:W2:Y:S04]  /*0400*/  LDG.E R21, desc[UR6][R12.64] ;  /* 0x000000060c157981 */ /* 0x000ea8000c1e1900 */
[----:B------:R-:W3:Y:S04]  /*0410*/  LDG.E R22, desc[UR6][R10.64+0x4] ;  /* 0x000004060a167981 */ /* 0x000ee8000c1e1900 */
[----:B------:R-:W3:Y:S04]  /*0420*/  LDG.E R23, desc[UR6][R12.64+0x4] ;  /* 0x000004060c177981 */ /* 0x000ee8000c1e1900 */
[----:B------:R-:W4:Y:S04]  /*0430*/  LDG.E R24, desc[UR6][R10.64+0x8] ;  /* 0x000008060a187981 */ /* 0x000f28000c1e1900 */
[----:B------:R-:W4:Y:S04]  /*0440*/  LDG.E R25, desc[UR6][R12.64+0x8] ;  /* 0x000008060c197981 */ /* 0x000f28000c1e1900 */
[----:B------:R0:W5:Y:S04]  /*0450*/  LDG.E R19, desc[UR6][R10.64+0xc] ;  /* 0x00000c060a137981 */ /* 0x000168000c1e1900 */
[----:B------:R1:W5:Y:S01]  /*0460*/  LDG.E R18, desc[UR6][R12.64+0xc] ;  /* 0x00000c060c127981 */ /* 0x000362000c1e1900 */
[----:B------:R-:W-:-:S04]  /*0470*/  IADD3 R16, P0, PT, R16, 0x1, RZ ;  /* 0x0000000110107810 */ /* 0x000fc80007f1e0ff */
[----:B------:R-:W-:Y:S02]  /*0480*/  IADD3.X R9, PT, PT, RZ, R9, RZ, P0, !PT ;  /* 0x00000009ff097210 */ /* 0x000fe400007fe4ff */
[----:B------:R-:W-:Y:S02]  /*0490*/  ISETP.NE.U32.AND P0, PT, R16, RZ, PT ;  /* 0x000000ff1000720c */ /* 0x000fe40003f05070 */
[----:B0-----:R-:W-:Y:S02]  /*04a0*/  IADD3 R10, P1, PT, R10, 0x10, RZ ;  /* 0x000000100a0a7810 */ /* 0x001fe40007f3e0ff */
[----:B------:R-:W-:Y:S02]  /*04b0*/  ISETP.NE.AND.EX P0, PT, R9, RZ, PT, P0 ;  /* 0x000000ff0900720c */ /* 0x000fe40003f05300 */
[----:B-1----:R-:W-:Y:S02]  /*04c0*/  IADD3 R12, P2, PT, R12, 0x10, RZ ;  /* 0x000000100c0c7810 */ /* 0x002fe40007f5e0ff */
[----:B------:R-:W-:-:S03]  /*04d0*/  IADD3.X R11, PT, PT, RZ, R11, RZ, P1, !PT ;  /* 0x0000000bff0b7210 */ /* 0x000fc60000ffe4ff */
[----:B------:R-:W-:Y:S02]  /*04e0*/  IMAD.X R13, RZ, RZ, R13, P2 ;  /* 0x000000ffff0d7224 */ /* 0x000fe400010e060d */
[----:B--2---:R-:W-:-:S04]  /*04f0*/  FADD R21, R20, -R21 ;  /* 0x8000001514157221 */ /* 0x004fc80000000000 */
[----:B------:R-:W-:Y:S01]  /*0500*/  FFMA R8, R21, R21, R8 ;  /* 0x0000001515087223 */ /* 0x000fe20000000008 */
[----:B---3--:R-:W-:-:S04]  /*0510*/  FADD R23, R22, -R23 ;  /* 0x8000001716177221 */ /* 0x008fc80000000000 */
[----:B------:R-:W-:Y:S01]  /*0520*/  FFMA R8, R23, R23, R8 ;  /* 0x0000001717087223 */ /* 0x000fe20000000008 */
[----:B----4-:R-:W-:-:S04]  /*0530*/  FADD R25, R24, -R25 ;  /* 0x8000001918197221 */ /* 0x010fc80000000000 */
[----:B------:R-:W-:Y:S01]  /*0540*/  FFMA R8, R25, R25, R8 ;  /* 0x0000001919087223 */ /* 0x000fe20000000008 */
[----:B-----5:R-:W-:-:S04]  /*0550*/  FADD R19, R19, -R18 ;  /* 0x8000001213137221 */ /* 0x020fc80000000000 */
[----:B------:R-:W-:Y:S01]  /*0560*/  FFMA R8, R19, R19, R8 ;  /* 0x0000001313087223 */ /* 0x000fe20000000008 */
[----:B------:R-:W-:Y:S06]  /*0570*/  @P0 BRA `(.L_x_4) ;  /* 0xfffffffc009c0947 */ /* 0x000fec000383ffff */
[----:B------:R-:W-:Y:S05]  /*0580*/  BSYNC.RECONVERGENT B1 ;  /* 0x0000000000017941 */ /* 0x000fea0003800200 */
.L_x_3:
[----:B------:R-:W-:Y:S02]  /*0590*/  MOV R16, R10 ;  /* 0x0000000a00107202 */ /* 0x000fe40000000f00 */
[----:B------:R-:W-:-:S07]  /*05a0*/  MOV R9, R11 ;  /* 0x0000000b00097202 */ /* 0x000fce0000000f00 */
.L_x_2:
[----:B------:R-:W-:Y:S05]  /*05b0*/  BSYNC.RECONVERGENT B0 ;  /* 0x0000000000007941 */ /* 0x000fea0003800200 */
.L_x_1:
[----:B------:R-:W-:Y:S01]  /*05c0*/  ISETP.GE.U32.AND P0, PT, R14, 0x30, PT ;  /* 0x000000300e00780c */ /* 0x000fe20003f06070 */
[----:B------:R-:W-:Y:S01]  /*05d0*/  BSSY.RECONVERGENT B0, `(.L_x_0) ;  /* 0x0000059000007945 */ /* 0x000fe20003800200 */
[----:B------:R-:W-:Y:S01]  /*05e0*/  IMAD.MOV.U32 R10, RZ, RZ, R16 ;  /* 0x000000ffff0a7224 */ /* 0x000fe200078e0010 */
[----:B------:R-:W-:Y:S02]  /*05f0*/  MOV R11, R9 ;  /* 0x00000009000b7202 */ /* 0x000fe40000000f00 */
[----:B------:R-:W-:-:S13]  /*0600*/  ISETP.GE.U32.AND.EX P0, PT, R17, RZ, PT, P0 ;  /* 0x000000ff1100720c */ /* 0x000fda0003f06100 */
[----:B------:R-:W-:Y:S05]  /*0610*/  @!P0 BRA `(.L_x_5) ;  /* 0x0000000400508947 */ /* 0x000fea0003800000 */
[----:B------:R-:W-:Y:S01]  /*0620*/  BSSY.RECONVERGENT B1, `(.L_x_6) ;  /* 0x0000051000017945 */ /* 0x000fe20003800200 */
[----:B------:R-:W-:Y:S01]  /*0630*/  MOV R14, R12 ;  /* 0x0000000c000e7202 */ /* 0x000fe20000000f00 */
[----:B------:R-:W-:Y:S01]  /*0640*/  IMAD.MOV.U32 R17, RZ, RZ, R13 ;  /* 0x000000ffff117224 */ /* 0x000fe200078e000d */
[----:B------:R-:W-:Y:S01]  /*0650*/  MOV R10, R16 ;  /* 0x00000010000a7202 */ /* 0x000fe20000000f00 */
[----:B------:R-:W-:Y:S01]  /*0660*/  IMAD.WIDE R12, R15, 0x4, R2 ;  /* 0x000000040f0c7825 */ /* 0x000fe200078e0202 */
[----:B------:R-:W-:-:S07]  /*0670*/  MOV R11, R9 ;  /* 0x00000009000b7202 */ /* 0x000fce0000000f00 */
.L_x_7:
[----:B------:R-:W-:Y:S01]  /*0680*/  IMAD.MOV.U32 R15, RZ, RZ, R17 ;  /* 0x000000ffff0f7224 */ /* 0x000fe200078e0011 */
[----:B------:R-:W2:Y:S04]  /*0690*/  LDG.E R25, desc[UR6][R10.64+0x4] ;  /* 0x000004060a197981 */ /* 0x000ea8000c1e1900 */
[----:B------:R-:W3:Y:S04]  /*06a0*/  LDG.E R17, desc[UR6][R10.64] ;  /* 0x000000060a117981 */ /* 0x000ee8000c1e1900 */
[----:B------:R-:W3:Y:S04]  /*06b0*/  LDG.E R18, desc[UR6][R14.64] ;  /* 0x000000060e127981 */ /* 0x000ee8000c1e1900 */
[----:B------:R-:W2:Y:S04]  /*06c0*/  LDG.E R20, desc[UR6][R14.64+0x4] ;  /* 0x000004060e147981 */ /* 0x000ea8000c1e1900 */
[----:B------:R-:W4:Y:S04]  /*06d0*/  LDG.E R24, desc[UR6][R10.64+0x8] ;  /* 0x000008060a187981 */ /* 0x000f28000c1e1900 */
[----:B------:R-:W4:Y:S04]  /*06e0*/  LDG.E R21, desc[UR6][R14.64+0x8] ;  /* 0x000008060e157981 */ /* 0x000f28000c1e1900 */
[----:B------:R-:W5:Y:S04]  /*06f0*/  LDG.E R22, desc[UR6][R10.64+0xc] ;  /* 0x00000c060a167981 */ /* 0x000f68000c1e1900 */
[----:B------:R-:W5:Y:S04]  /*0700*/  LDG.E R23, desc[UR6][R14.64+0xc] ;  /* 0x00000c060e177981 */ /* 0x000f68000c1e1900 */
[----:B------:R-:W5:Y:S01]  /*0710*/  LDG.E R27, desc[UR6][R14.64+0x24] ;  /* 0x000024060e1b7981 */ /* 0x000f62000c1e1900 */
[----:B---3--:R-:W-:-:S03]  /*0720*/  FADD R19, R17, -R18 ;  /* 0x8000001211137221 */ /* 0x008fc60000000000 */
[----:B------:R-:W3:Y:S04]  /*0730*/  LDG.E R18, desc[UR6][R10.64+0x10] ;  /* 0x000010060a127981 */ /* 0x000ee8000c1e1900 */
[----:B------:R-:W3:Y:S01]  /*0740*/  LDG.E R17, desc[UR6][R14.64+0x10] ;  /* 0x000010060e117981 */ /* 0x000ee2000c1e1900 */
[----:B------:R-:W-:-:S03]  /*0750*/  FFMA R26, R19, R19, R8 ;  /* 0x00000013131a7223 */ /* 0x000fc60000000008 */
[----:B------:R-:W3:Y:S04]  /*0760*/  LDG.E R19, desc[UR6][R10.64+0x14] ;  /* 0x000014060a137981 */ /* 0x000ee8000c1e1900 */
[----:B------:R-:W3:Y:S01]  /*0770*/  LDG.E R8, desc[UR6][R14.64+0x14] ;  /* 0x000014060e087981 */ /* 0x000ee2000c1e1900 */
[----:B--2---:R-:W-:-:S03]  /*0780*/  FADD R25, R25, -R20 ;  /* 0x8000001419197221 */ /* 0x004fc60000000000 */
[----:B------:R-:W2:Y:S01]  /*0790*/  LDG.E R20, desc[UR6][R14.64+0x18] ;  /* 0x000018060e147981 */ /* 0x000ea2000c1e1900 */
[----:B------:R-:W-:Y:S01]  /*07a0*/  FFMA R26, R25, R25, R26 ;  /* 0x00000019191a7223 */ /* 0x000fe2000000001a */
[----:B----4-:R-:W-:Y:S02]  /*07b0*/  FADD R25, R24, -R21 ;  /* 0x8000001518197221 */ /* 0x010fe40000000000 */
[----:B------:R-:W2:Y:S02]  /*07c0*/  LDG.E R21, desc[UR6][R10.64+0x18] ;  /* 0x000018060a157981 */ /* 0x000ea4000c1e1900 */
[----:B------:R-:W-:Y:S01]  /*07d0*/  FFMA R26, R25, R25, R26 ;  /* 0x00000019191a7223 */ /* 0x000fe2000000001a */
[----:B-----5:R-:W-:Y:S01]  /*07e0*/  FADD R25, R22, -R23 ;  /* 0x8000001716197221 */ /* 0x020fe20000000000 */
[----:B------:R-:W4:Y:S04]  /*07f0*/  LDG.E R24, desc[UR6][R10.64+0x20] ;  /* 0x000020060a187981 */ /* 0x000f28000c1e1900 */
[----:B------:R-:W5:Y:S01]  /*0800*/  LDG.E R22, desc[UR6][R10.64+0x1c] ;  /* 0x00001c060a167981 */ /* 0x000f62000c1e1900 */
[----:B------:R-:W-:-:S03]  /*0810*/  FFMA R26, R25, R25, R26 ;  /* 0x00000019191a7223 */ /* 0x000fc6000000001a */
[----:B------:R-:W5:Y:S04]  /*0820*/  LDG.E R23, desc[UR6][R14.64+0x1c] ;  /* 0x00001c060e177981 */ /* 0x000f68000c1e1900 */
[----:B------:R-:W4:Y:S01]  /*0830*/  LDG.E R25, desc[UR6][R14.64+0x20] ;  /* 0x000020060e197981 */ /* 0x000f22000c1e1900 */
[----:B---3--:R-:W-:-:S04]  /*0840*/  FADD R17, R18, -R17 ;  /* 0x8000001112117221 */ /* 0x008fc80000000000 */
[----:B------:R-:W-:Y:S02]  /*0850*/  FFMA R17, R17, R17, R26 ;  /* 0x0000001111117223 */ /* 0x000fe4000000001a */
[----:B------:R-:W3:Y:S01]  /*0860*/  LDG.E R26, desc[UR6][R10.64+0x24] ;  /* 0x000024060a1a7981 */ /* 0x000ee2000c1e1900 */
[----:B------:R-:W-:-:S03]  /*0870*/  FADD R8, R19, -R8 ;  /* 0x8000000813087221 */ /* 0x000fc60000000000 */
[----:B------:R-:W3:Y:S01]  /*0880*/  LDG.E R19, desc[UR6][R14.64+0x2c] ;  /* 0x00002c060e137981 */ /* 0x000ee2000c1e1900 */
[----:B------:R-:W-:-:S03]  /*0890*/  FFMA R18, R8, R8, R17 ;  /* 0x0000000808127223 */ /* 0x000fc60000000011 */
[----:B------:R-:W3:Y:S04]  /*08a0*/  LDG.E R17, desc[UR6][R10.64+0x28] ;  /* 0x000028060a117981 */ /* 0x000ee8000c1e1900 */
[----:B------:R-:W3:Y:S01]  /*08b0*/  LDG.E R8, desc[UR6][R14.64+0x28] ;  /* 0x000028060e087981 */ /* 0x000ee2000c1e1900 */
[----:B--2---:R-:W-:-:S03]  /*08c0*/  FADD R21, R21, -R20 ;  /* 0x8000001415157221 */ /* 0x004fc60000000000 */
[----:B------:R-:W2:Y:S01]  /*08d0*/  LDG.E R20, desc[UR6][R10.64+0x30] ;  /* 0x000030060a147981 */ /* 0x000ea2000c1e1900 */
[----:B------:R-:W-:-:S03]  /*08e0*/  FFMA R21, R21, R21, R18 ;  /* 0x0000001515157223 */ /* 0x000fc60000000012 */
[----:B------:R-:W2:Y:S01]  /*08f0*/  LDG.E R18, desc[UR6][R10.64+0x2c] ;  /* 0x00002c060a127981 */ /* 0x000ea2000c1e1900 */
[----:B-----5:R-:W-:-:S03]  /*0900*/  FADD R22, R22, -R23 ;  /* 0x8000001716167221 */ /* 0x020fc60000000000 */
[----:B------:R-:W5:Y:S01]  /*0910*/  LDG.E R23, desc[UR6][R10.64+0x34] ;  /* 0x000034060a177981 */ /* 0x000f62000c1e1900 */
[----:B------:R-:W-:Y:S01]  /*0920*/  FFMA R22, R22, R22, R21 ;  /* 0x0000001616167223 */ /* 0x000fe20000000015 */
[----:B----4-:R-:W-:Y:S02]  /*0930*/  FADD R25, R24, -R25 ;  /* 0x8000001918197221 */ /* 0x010fe40000000000 */
[----:B------:R-:W4:Y:S02]  /*0940*/  LDG.E R21, desc[UR6][R14.64+0x30] ;  /* 0x000030060e157981 */ /* 0x000f24000c1e1900 */
[----:B------:R-:W-:Y:S02]  /*0950*/  FFMA R25, R25, R25, R22 ;  /* 0x0000001919197223 */ /* 0x000fe40000000016 */
[----:B------:R-:W5:Y:S01]  /*0960*/  LDG.E R22, desc[UR6][R14.64+0x34] ;  /* 0x000034060e167981 */ /* 0x000f62000c1e1900 */
[----:B---3--:R-:W-:-:S04]  /*0970*/  FADD R26, R26, -R27 ;  /* 0x8000001b1a1a7221 */ /* 0x008fc80000000000 */
[----:B------:R-:W-:Y:S01]  /*0980*/  FFMA R25, R26, R26, R25 ;  /* 0x0000001a1a197223 */ /* 0x000fe20000000019 */
[----:B------:R-:W-:Y:S02]  /*0990*/  FADD R24, R17, -R8 ;  /* 0x8000000811187221 */ /* 0x000fe40000000000 */
[----:B------:R-:W3:Y:S04]  /*09a0*/  LDG.E R17, desc[UR6][R10.64+0x38] ;  /* 0x000038060a117981 */ /* 0x000ee8000c1e1900 */
[----:B------:R-:W3:Y:S01]  /*09b0*/  LDG.E R8, desc[UR6][R14.64+0x38] ;  /* 0x000038060e087981 */ /* 0x000ee2000c1e1900 */
[----:B------:R-:W-:-:S03]  /*09c0*/  FFMA R26, R24, R24, R25 ;  /* 0x00000018181a7223 */ /* 0x000fc60000000019 */
[----:B------:R0:W3:Y:S04]  /*09d0*/  LDG.E R25, desc[UR6][R10.64+0x3c] ;  /* 0x00003c060a197981 */ /* 0x0000e8000c1e1900 */
[----:B------:R1:W3:Y:S01]  /*09e0*/  LDG.E R24, desc[UR6][R14.64+0x3c] ;  /* 0x00003c060e187981 */ /* 0x0002e2000c1e1900 */
[----:B------:R-:W-:Y:S01]  /*09f0*/  IADD3 R16, P0, PT, R16, 0x40, RZ ;  /* 0x0000004010107810 */ /* 0x000fe20007f1e0ff */
[----:B--2---:R-:W-:Y:S01]  /*0a00*/  FADD R19, R18, -R19 ;  /* 0x8000001312137221 */ /* 0x004fe20000000000 */
[----:B----4-:R-:W-:Y:S02]  /*0a10*/  FADD R21, R20, -R21 ;  /* 0x8000001514157221 */ /* 0x010fe40000000000 */
[----:B------:R-:W-:Y:S01]  /*0a20*/  IADD3.X R9, PT, PT, RZ, R9, RZ, P0, !PT ;  /* 0x00000009ff097210 */ /* 0x000fe200007fe4ff */
[----:B------:R-:W-:Y:S01]  /*0a30*/  FFMA R26, R19, R19, R26 ;  /* 0x00000013131a7223 */ /* 0x000fe2000000001a */
[----:B------:R-:W-:Y:S01]  /*0a40*/  ISETP.GE.U32.AND P0, PT, R16, R12, PT ;  /* 0x0000000c1000720c */ /* 0x000fe20003f06070 */
[----:B-----5:R-:W-:Y:S01]  /*0a50*/  FADD R23, R23, -R22 ;  /* 0x8000001617177221 */ /* 0x020fe20000000000 */
[----:B0-----:R-:W-:Y:S01]  /*0a60*/  IADD3 R10, P1, PT, R10, 0x40, RZ ;  /* 0x000000400a0a7810 */ /* 0x001fe20007f3e0ff */
[----:B------:R-:W-:Y:S01]  /*0a70*/  FFMA R26, R21, R21, R26 ;  /* 0x00000015151a7223 */ /* 0x000fe2000000001a */
[----:B------:R-:W-:-:S02]  /*0a80*/  ISETP.GE.U32.AND.EX P0, PT, R9, R13, PT, P0 ;  /* 0x0000000d0900720c */ /* 0x000fc40003f06100 */
[----:B------:R-:W-:Y:S01]  /*0a90*/  IADD3.X R11, PT, PT, RZ, R11, RZ, P1, !PT ;  /* 0x0000000bff0b7210 */ /* 0x000fe20000ffe4ff */
[----:B------:R-:W-:Y:S01]  /*0aa0*/  FFMA R26, R23, R23, R26 ;  /* 0x00000017171a7223 */ /* 0x000fe2000000001a */
[----:B-1----:R-:W-:Y:S01]  /*0ab0*/  IADD3 R14, P1, PT, R14, 0x40, RZ ;  /* 0x000000400e0e7810 */ /* 0x002fe20007f3e0ff */
[----:B---3--:R-:W-:-:S04]  /*0ac0*/  FADD R17, R17, -R8 ;  /* 0x8000000811117221 */ /* 0x008fc80000000000 */
[----:B------:R-:W-:Y:S01]  /*0ad0*/  FFMA R26, R17, R17, R26 ;  /* 0x00000011111a7223 */ /* 0x000fe2000000001a */
[----:B------:R-:W-:Y:S02]  /*0ae0*/  IMAD.X R17, RZ, RZ, R15, P1 ;  /* 0x000000ffff117224 */ /* 0x000fe400008e060f */
[----:B------:R-:W-:-:S03]  /*0af0*/  FADD R25, R25, -R24 ;  /* 0x8000001819197221 */ /* 0x000fc60000000000 */
[----:B------:R-:W-:Y:S01]  /*0b00*/  MOV R15, R17 ;  /* 0x00000011000f7202 */ /* 0x000fe20000000f00 */
[----:B------:R-:W-:Y:S01]  /*0b10*/  FFMA R8, R25, R25, R26 ;  /* 0x0000001919087223 */ /* 0x000fe2000000001a */
[----:B------:R-:W-:Y:S06]  /*0b20*/  @!P0 BRA `(.L_x_7) ;  /* 0xfffffff800d48947 */ /* 0x000fec000383ffff */
[----:B------:R-:W-:Y:S05]  /*0b30*/  BSYNC.RECONVERGENT B1 ;  /* 0x0000000000017941 */ /* 0x000fea0003800200 */
.L_x_6:
[----:B------:R-:W-:Y:S01]  /*0b40*/  MOV R12, R14 ;  /* 0x0000000e000c7202 */ /* 0x000fe20000000f00 */
[----:B------:R-:W-:-:S07]  /*0b50*/  IMAD.MOV.U32 R13, RZ, RZ, R15 ;  /* 0x000000ffff0d7224 */ /* 0x000fce00078e000f */
.L_x_5:
[----:B------:R-:W-:Y:S05]  /*0b60*/  BSYNC.RECONVERGENT B0 ;  /* 0x0000000000007941 */ /* 0x000fea0003800200 */
.L_x_0:
[C---:B------:R-:W-:Y:S01]  /*0b70*/  LEA R15, P0, R5.reuse, R2, 0x2 ;  /* 0x00000002050f7211 */ /* 0x040fe200078010ff */
[----:B------:R-:W-:Y:S03]  /*0b80*/  BSSY.RECONVERGENT B0, `(.L_x_8) ;  /* 0x00000f1000007945 */ /* 0x000fe60003800200 */
[----:B------:R-:W-:Y:S02]  /*0b90*/  LEA.HI.X R2, R5, R3, R6, 0x2, P0 ;  /* 0x0000000305027211 */ /* 0x000fe400000f1406 */
[----:B------:R-:W-:-:S04]  /*0ba0*/  ISETP.GE.U32.AND P0, PT, R16, R15, PT ;  /* 0x0000000f1000720c */ /* 0x000fc80003f06070 */
[----:B------:R-:W-:-:S13]  /*0bb0*/  ISETP.GE.U32.AND.EX P0, PT, R9, R2, PT, P0 ;  /* 0x000000020900720c */ /* 0x000fda0003f06100 */
[----:B------:R-:W-:Y:S05]  /*0bc0*/  @P0 BRA `(.L_x_9) ;  /* 0x0000000c00b00947 */ /* 0x000fea0003800000 */
[----:B------:R-:W0:Y:S01]  /*0bd0*/  LDCU.64 UR4, c[0x0][0x380] ;  /* 0x00007000ff0477ac */ /* 0x000e220008000a00 */
[----:B------:R-:W-:Y:S01]  /*0be0*/  IADD3 R3, P0, PT, R4, R5, RZ ;  /* 0x0000000504037210 */ /* 0x000fe20007f1e0ff */
[----:B------:R-:W-:Y:S01]  /*0bf0*/  BSSY.RECONVERGENT B1, `(.L_x_10) ;  /* 0x0000031000017945 */ /* 0x000fe20003800200 */
[----:B------:R-:W-:Y:S02]  /*0c00*/  IADD3 R4, P1, PT, R10, 0x4, RZ ;  /* 0x000000040a047810 */ /* 0x000fe40007f3e0ff */
[----:B------:R-:W-:Y:S02]  /*0c10*/  IADD3.X R6, PT, PT, R7, R6, RZ, P0, !PT ;  /* 0x0000000607067210 */ /* 0x000fe400007fe4ff */
[-C--:B------:R-:W-:Y:S02]  /*0c20*/  IADD3.X R5, PT, PT, RZ, R11.reuse, RZ, P1, !PT ;  /* 0x0000000bff057210 */ /* 0x080fe40000ffe4ff */
[----:B------:R-:W-:Y:S02]  /*0c30*/  LOP3.LUT R14, RZ, R11, RZ, 0x33, !PT ;  /* 0x0000000bff0e7212 */ /* 0x000fe400078e33ff */
[----:B0-----:R-:W-:-:S04]  /*0c40*/  LEA R7, P0, R3, UR4, 0x2 ;  /* 0x0000000403077c11 */ /* 0x001fc8000f8010ff */
[----:B------:R-:W-:Y:S02]  /*0c50*/  LEA.HI.X R6, R3, UR5, R6, 0x2, P0 ;  /* 0x0000000503067c11 */ /* 0x000fe400080f1406 */
[----:B------:R-:W-:Y:S02]  /*0c60*/  ISETP.GT.U32.AND P1, PT, R7, R4, PT ;  /* 0x000000040700720c */ /* 0x000fe40003f24070 */
[----:B------:R-:W-:Y:S02]  /*0c70*/  LOP3.LUT R3, RZ, R10, RZ, 0x33, !PT ;  /* 0x0000000aff037212 */ /* 0x000fe400078e33ff */
[----:B------:R-:W-:-:S04]  /*0c80*/  ISETP.GT.U32.AND.EX P1, PT, R6, R5, PT, P1 ;  /* 0x000000050600720c */ /* 0x000fc80003f24110 */
[----:B------:R-:W-:Y:S02]  /*0c90*/  SEL R4, R7, R4, P1 ;  /* 0x0000000407047207 */ /* 0x000fe40000800000 */
[----:B------:R-:W-:Y:S02]  /*0ca0*/  SEL R5, R6, R5, P1 ;  /* 0x0000000506057207 */ /* 0x000fe40000800000 */
[----:B------:R-:W-:-:S04]  /*0cb0*/  IADD3 R3, P2, PT, R3, R4, RZ ;  /* 0x0000000403037210 */ /* 0x000fc80007f5e0ff */
[----:B------:R-:W-:Y:S01]  /*0cc0*/  LOP3.LUT R4, R3, 0xc, RZ, 0xc0, !PT ;  /* 0x0000000c03047812 */ /* 0x000fe200078ec0ff */
[----:B------:R-:W-:-:S03]  /*0cd0*/  IMAD.X R14, R14, 0x1, R5, P2 ;  /* 0x000000010e0e7824 */ /* 0x000fc600010e0605 */
[----:B------:R-:W-:-:S04]  /*0ce0*/  ISETP.NE.U32.AND P0, PT, R4, 0xc, PT ;  /* 0x0000000c0400780c */ /* 0x000fc80003f05070 */
[----:B------:R-:W-:-:S13]  /*0cf0*/  ISETP.NE.AND.EX P0, PT, RZ, RZ, PT, P0 ;  /* 0x000000ffff00720c */ /* 0x000fda0003f05300 */
[----:B------:R-:W-:Y:S05]  /*0d00*/  @!P0 BRA `(.L_x_11) ;  /* 0x00000000007c8947 */ /* 0x000fea0003800000 */
[----:B------:R-:W-:Y:S01]  /*0d10*/  SHF.R.U64 R18, R3, 0x2, R14 ;  /* 0x0000000203127819 */ /* 0x000fe2000000120e */
[----:B------:R-:W-:Y:S01]  /*0d20*/  BSSY.RECONVERGENT B2, `(.L_x_11) ;  /* 0x000001d000027945 */ /* 0x000fe20003800200 */
[----:B------:R-:W-:Y:S01]  /*0d30*/  MOV R6, R10 ;  /* 0x0000000a00067202 */ /* 0x000fe20000000f00 */
[----:B------:R-:W-:Y:S01]  /*0d40*/  IMAD.MOV.U32 R20, RZ, RZ, RZ ;  /* 0x000000ffff147224 */ /* 0x000fe200078e00ff */
[----:B------:R-:W-:Y:S01]  /*0d50*/  MOV R19, R11 ;  /* 0x0000000b00137202 */ /* 0x000fe20000000f00 */
[----:B------:R-:W-:Y:S01]  /*0d60*/  VIADD R18, R18, 0x1 ;  /* 0x0000000112127836 */ /* 0x000fe20000000000 */
[----:B------:R-:W-:Y:S02]  /*0d70*/  MOV R17, R12 ;  /* 0x0000000c00117202 */ /* 0x000fe40000000f00 */
[----:B------:R-:W-:Y:S02]  /*0d80*/  MOV R5, R13 ;  /* 0x0000000d00057202 */ /* 0x000fe40000000f00 */
[----:B------:R-:W-:-:S07]  /*0d90*/  LOP3.LUT R18, R18, 0x3, RZ, 0xc0, !PT ;  /* 0x0000000312127812 */ /* 0x000fce00078ec0ff */
.L_x_12:
[----:B------:R-:W-:Y:S02]  /*0da0*/  MOV R7, R19 ;  /* 0x0000001300077202 */ /* 0x000fe40000000f00 */
[----:B------:R-:W-:-:S04]  /*0db0*/  MOV R4, R17 ;  /* 0x0000001100047202 */ /* 0x000fc80000000f00 */
[----:B------:R0:W2:Y:S04]  /*0dc0*/  LDG.E R7, desc[UR6][R6.64] ;  /* 0x0000000606077981 */ /* 0x0000a8000c1e1900 */
[----:B------:R1:W2:Y:S01]  /*0dd0*/  LDG.E R4, desc[UR6][R4.64] ;  /* 0x0000000604047981 */ /* 0x0002a2000c1e1900 */
[----:B------:R-:W-:Y:S02]  /*0de0*/  IADD3 R18, P0, PT, R18, -0x1, RZ ;  /* 0xffffffff12127810 */ /* 0x000fe40007f1e0ff */
[----:B------:R-:W-:Y:S02]  /*0df0*/  IADD3 R12, P2, PT, R17, 0x4, RZ ;  /* 0x00000004110c7810 */ /* 0x000fe40007f5e0ff */
[----:B------:R-:W-:Y:S02]  /*0e00*/  IADD3.X R20, PT, PT, R20, -0x1, RZ, P0, !PT ;  /* 0xffffffff14147810 */ /* 0x000fe400007fe4ff */
[----:B------:R-:W-:-:S02]  /*0e10*/  ISETP.NE.U32.AND P0, PT, R18, RZ, PT ;  /* 0x000000ff1200720c */ /* 0x000fc40003f05070 */
[----:B------:R-:W-:Y:S02]  /*0e20*/  IADD3 R10, P1, PT, R6, 0x4, RZ ;  /* 0x00000004060a7810 */ /* 0x000fe40007f3e0ff */
[----:B------:R-:W-:Y:S02]  /*0e30*/  ISETP.NE.AND.EX P0, PT, R20, RZ, PT, P0 ;  /* 0x000000ff1400720c */ /* 0x000fe40003f05300 */
[----:B------:R-:W-:Y:S01]  /*0e40*/  IADD3 R16, P3, PT, R16, 0x4, RZ ;  /* 0x0000000410107810 */ /* 0x000fe20007f7e0ff */
[----:B0-----:R-:W-:Y:S01]  /*0e50*/  IMAD.MOV.U32 R6, RZ, RZ, R10 ;  /* 0x000000ffff067224 */ /* 0x001fe200078e000a */
[----:B------:R-:W-:Y:S02]  /*0e60*/  IADD3.X R13, PT, PT, RZ, R5, RZ, P2, !PT ;  /* 0x00000005ff0d7210 */ /* 0x000fe400017fe4ff */
[----:B------:R-:W-:Y:S01]  /*0e70*/  MOV R17, R12 ;  /* 0x0000000c00117202 */ /* 0x000fe20000000f00 */
[----:B------:R-:W-:Y:S02]  /*0e80*/  IMAD.X R9, RZ, RZ, R9, P3 ;  /* 0x000000ffff097224 */ /* 0x000fe400018e0609 */
[----:B-1----:R-:W-:-:S02]  /*0e90*/  IMAD.MOV.U32 R5, RZ, RZ, R13 ;  /* 0x000000ffff057224 */ /* 0x002fc400078e000d */
[----:B--2---:R-:W-:-:S04]  /*0ea0*/  FADD R11, R7, -R4 ;  /* 0x80000004070b7221 */ /* 0x004fc80000000000 */
[----:B------:R-:W-:Y:S01]  /*0eb0*/  FFMA R8, R11, R11, R8 ;  /* 0x0000000b0b087223 */ /* 0x000fe20000000008 */
[----:B------:R-:W-:-:S04]  /*0ec0*/  IADD3.X R11, PT, PT, RZ, R19, RZ, P1, !PT ;  /* 0x00000013ff0b7210 */ /* 0x000fc80000ffe4ff */
[----:B------:R-:W-:Y:S01]  /*0ed0*/  MOV R19, R11 ;  /* 0x0000000b00137202 */ /* 0x000fe20000000f00 */
[----:B------:R-:W-:Y:S06]  /*0ee0*/  @P0 BRA `(.L_x_12) ;  /* 0xfffffffc00ac0947 */ /* 0x000fec000383ffff */
[----:B------:R-:W-:Y:S05]  /*0ef0*/  BSYNC.RECONVERGENT B2 ;  /* 0x0000000000027941 */ /* 0x000fea0003800200 */
.L_x_11:
[----:B------:R-:W-:Y:S05]  /*0f00*/  BSYNC.RECONVERGENT B1 ;  /* 0x0000000000017941 */ /* 0x000fea0003800200 */
.L_x_10:
[----:B------:R-:W-:-:S04]  /*0f10*/  ISETP.GE.U32.AND P0, PT, R3, 0xc, PT ;  /* 0x0000000c0300780c */ /* 0x000fc80003f06070 */
[----:B------:R-:W-:-:S13]  /*0f20*/  ISETP.GE.U32.AND.EX P0, PT, R14, RZ, PT, P0 ;  /* 0x000000ff0e00720c */ /* 0x000fda0003f06100 */
[----:B------:R-:W-:Y:S05]  /*0f30*/  @!P0 BRA `(.L_x_9) ;  /* 0x0000000800d48947 */ /* 0x000fea0003800000 */
[----:B------:R-:W-:Y:S01]  /*0f40*/  ISETP.GE.U32.AND P1, PT, R16, R15, PT ;  /* 0x0000000f1000720c */ /* 0x000fe20003f26070 */
[----:B------:R-:W-:Y:S01]  /*0f50*/  BSSY.RECONVERGENT B1, `(.L_x_13) ;  /* 0x000001b000017945 */ /* 0x000fe20003800200 */
[----:B------:R-:W-:Y:S02]  /*0f60*/  PLOP3.LUT P0, PT, PT, PT, PT, 0x80, 0x8 ;  /* 0x000000000008781c */ /* 0x000fe40003f0f070 */
[----:B------:R-:W-:-:S13]  /*0f70*/  ISETP.GE.U32.AND.EX P1, PT, R9, R2, PT, P1 ;  /* 0x000000020900720c */ /* 0x000fda0003f26110 */
[----:B------:R-:W-:Y:S05]  /*0f80*/  @!P1 BRA `(.L_x_14) ;  /* 0x00000000005c9947 */ /* 0x000fea0003800000 */
        /* <DEDUP_REMOVED lines=8> */
[----:B------:R-:W-:-:S02]  /*1010*/  IADD3 R16, P1, PT, R16, 0x10, RZ ;  /* 0x0000001010107810 */ /* 0x000fc40007f3e0ff */
[----:B------:R-:W-:Y:S02]  /*1020*/  PLOP3.LUT P0, PT, PT, PT, PT, 0x8, 0x80 ;  /* 0x000000000080781c */ /* 0x000fe40003f0e170 */
[----:B0-----:R-:W-:Y:S01]  /*1030*/  IADD3 R10, P2, PT, R10, 0x10, RZ ;  /* 0x000000100a0a7810 */ /* 0x001fe20007f5e0ff */
[----:B------:R-:W-:Y:S01]  /*1040*/  IMAD.X R9, RZ, RZ, R9, P1 ;  /* 0x000000ffff097224 */ /* 0x000fe200008e0609 */
[----:B-1----:R-:W-:Y:S02]  /*1050*/  IADD3 R12, P3, PT, R12, 0x10, RZ ;  /* 0x000000100c0c7810 */ /* 0x002fe40007f7e0ff */
[----:B------:R-:W-:Y:S02]  /*1060*/  IADD3.X R11, PT, PT, RZ, R11, RZ, P2, !PT ;  /* 0x0000000bff0b7210 */ /* 0x000fe400017fe4ff */
[----:B------:R-:W-:Y:S01]  /*1070*/  IADD3.X R13, PT, PT, RZ, R13, RZ, P3, !PT ;  /* 0x0000000dff0d7210 */ /* 0x000fe20001ffe4ff */
[----:B--2---:R-:W-:-:S04]  /*1080*/  FADD R3, R3, -R4 ;  /* 0x8000000403037221 */ /* 0x004fc80000000000 */
[----:B------:R-:W-:Y:S01]  /*1090*/  FFMA R3, R3, R3, R8 ;  /* 0x0000000303037223 */ /* 0x000fe20000000008 */
[----:B---3--:R-:W-:-:S04]  /*10a0*/  FADD R6, R5, -R6 ;  /* 0x8000000605067221 */ /* 0x008fc80000000000 */
[----:B------:R-:W-:Y:S01]  /*10b0*/  FFMA R3, R6, R6, R3 ;  /* 0x0000000606037223 */ /* 0x000fe20000000003 */
[----:B----4-:R-:W-:-:S04]  /*10c0*/  FADD R14, R7, -R14 ;  /* 0x8000000e070e7221 */ /* 0x010fc80000000000 */
[----:B------:R-:W-:Y:S01]  /*10d0*/  FFMA R3, R14, R14, R3 ;  /* 0x0000000e0e037223 */ /* 0x000fe20000000003 */
[----:B-----5:R-:W-:-:S04]  /*10e0*/  FADD R18, R17, -R18 ;  /* 0x8000001211127221 */ /* 0x020fc80000000000 */
[----:B------:R-:W-:-:S07]  /*10f0*/  FFMA R8, R18, R18, R3 ;  /* 0x0000001212087223 */ /* 0x000fce0000000003 */
.L_x_14:
[----:B------:R-:W-:Y:S05]  /*1100*/  BSYNC.RECONVERGENT B1 ;  /* 0x0000000000017941 */ /* 0x000fea0003800200 */
.L_x_13:
[CC--:B------:R-:W-:Y:S01]  /*1110*/  IADD3 R3, P3, PT, R15.reuse, -R16.reuse, RZ ;  /* 0x800000100f037210 */ /* 0x0c0fe20007f7e0ff */
[----:B------:R-:W-:Y:S01]  /*1120*/  BSSY.RECONVERGENT B1, `(.L_x_15) ;  /* 0x0000053000017945 */ /* 0x000fe20003800200 */
[----:B------:R-:W-:Y:S02]  /*1130*/  ISETP.GT.U32.AND P2, PT, R15, R16, PT ;  /* 0x000000100f00720c */ /* 0x000fe40003f44070 */
[----:B------:R-:W-:Y:S02]  /*1140*/  ISETP.LE.U32.AND P1, PT, R3, 0x30, PT ;  /* 0x000000300300780c */ /* 0x000fe40003f23070 */
[CC--:B------:R-:W-:Y:S02]  /*1150*/  ISETP.GT.U32.AND.EX P2, PT, R2.reuse, R9.reuse, PT, P2 ;  /* 0x000000090200720c */ /* 0x0c0fe40003f44120 */
[----:B------:R-:W-:-:S04]  /*1160*/  IADD3.X R3, PT, PT, R2, ~R9, RZ, P3, !PT ;  /* 0x8000000902037210 */ /* 0x000fc80001ffe4ff */
[----:B------:R-:W-:-:S13]  /*1170*/  ISETP.LE.U32.OR.EX P1, PT, R3, RZ, !P2, P1 ;  /* 0x000000ff0300720c */ /* 0x000fda0005723510 */
[----:B------:R-:W-:Y:S05]  /*1180*/  @P1 BRA `(.L_x_16) ;  /* 0x0000000400301947 */ /* 0x000fea0003800000 */
[----:B------:R-:W-:Y:S02]  /*1190*/  IADD3 R3, P1, PT, R15, -0x30, RZ ;  /* 0xffffffd00f037810 */ /* 0x000fe40007f3e0ff */
[----:B------:R-:W-:Y:S02]  /*11a0*/  PLOP3.LUT P0, PT, PT, PT, PT, 0x8, 0x80 ;  /* 0x000000000080781c */ /* 0x000fe40003f0e170 */
[----:B------:R-:W-:-:S11]  /*11b0*/  IADD3.X R4, PT, PT, R2, -0x1, RZ, P1, !PT ;  /* 0xffffffff02047810 */ /* 0x000fd60000ffe4ff */
.L_x_17:
[----:B------:R-:W2:Y:S04]  /*11c0*/  LDG.E R5, desc[UR6][R10.64] ;  /* 0x000000060a057981 */ /* 0x000ea8000c1e1900 */
[----:B------:R-:W2:Y:S04]  /*11d0*/  LDG.E R6, desc[UR6][R12.64] ;  /* 0x000000060c067981 */ /* 0x000ea8000c1e1900 */
[----:B------:R-:W3:Y:S04]  /*11e0*/  LDG.E R17, desc[UR6][R10.64+0x4] ;  /* 0x000004060a117981 */ /* 0x000ee8000c1e1900 */
[----:B------:R-:W3:Y:S04]  /*11f0*/  LDG.E R26, desc[UR6][R12.64+0x4] ;  /* 0x000004060c1a7981 */ /* 0x000ee8000c1e1900 */
[----:B------:R-:W4:Y:S04]  /*1200*/  LDG.E R25, desc[UR6][R10.64+0x8] ;  /* 0x000008060a197981 */ /* 0x000f28000c1e1900 */
[----:B------:R-:W4:Y:S04]  /*1210*/  LDG.E R20, desc[UR6][R12.64+0x8] ;  /* 0x000008060c147981 */ /* 0x000f28000c1e1900 */
[----:B------:R-:W5:Y:S04]  /*1220*/  LDG.E R24, desc[UR6][R10.64+0xc] ;  /* 0x00000c060a187981 */ /* 0x000f68000c1e1900 */
[----:B------:R-:W5:Y:S04]  /*1230*/  LDG.E R21, desc[UR6][R12.64+0xc] ;  /* 0x00000c060c157981 */ /* 0x000f68000c1e1900 */
[----:B------:R-:W5:Y:S04]  /*1240*/  LDG.E R22, desc[UR6][R10.64+0x10] ;  /* 0x000010060a167981 */ /* 0x000f68000c1e1900 */
[----:B------:R-:W5:Y:S04]  /*1250*/  LDG.E R23, desc[UR6][R12.64+0x10] ;  /* 0x000010060c177981 */ /* 0x000f68000c1e1900 */
[----:B------:R-:W5:Y:S04]  /*1260*/  LDG.E R18, desc[UR6][R10.64+0x14] ;  /* 0x000014060a127981 */ /* 0x000f68000c1e1900 */
[----:B------:R-:W5:Y:S01]  /*1270*/  LDG.E R19, desc[UR6][R12.64+0x14] ;  /* 0x000014060c137981 */ /* 0x000f62000c1e1900 */
[----:B--2---:R-:W-:-:S03]  /*1280*/  FADD R7, R5, -R6 ;  /* 0x8000000605077221 */ /* 0x004fc60000000000 */
[----:B------:R-:W2:Y:S04]  /*1290*/  LDG.E R5, desc[UR6][R10.64+0x18] ;  /* 0x000018060a057981 */ /* 0x000ea8000c1e1900 */
[----:B------:R-:W2:Y:S01]  /*12a0*/  LDG.E R6, desc[UR6][R12.64+0x18] ;  /* 0x000018060c067981 */ /* 0x000ea2000c1e1900 */
[----:B------:R-:W-:Y:S01]  /*12b0*/  FFMA R14, R7, R7, R8 ;  /* 0x00000007070e7223 */ /* 0x000fe20000000008 */
[----:B---3--:R-:W-:Y:S02]  /*12c0*/  FADD R17, R17, -R26 ;  /* 0x8000001a11117221 */ /* 0x008fe40000000000 */
[----:B------:R-:W3:Y:S04]  /*12d0*/  LDG.E R7, desc[UR6][R10.64+0x1c] ;  /* 0x00001c060a077981 */ /* 0x000ee8000c1e1900 */
[----:B------:R-:W3:Y:S01]  /*12e0*/  LDG.E R8, desc[UR6][R12.64+0x1c] ;  /* 0x00001c060c087981 */ /* 0x000ee2000c1e1900 */
[----:B------:R-:W-:-:S03]  /*12f0*/  FFMA R26, R17, R17, R14 ;  /* 0x00000011111a7223 */ /* 0x000fc6000000000e */
[----:B------:R-:W3:Y:S04]  /*1300*/  LDG.E R14, desc[UR6][R10.64+0x20] ;  /* 0x000020060a0e7981 */ /* 0x000ee8000c1e1900 */
[----:B------:R-:W3:Y:S01]  /*1310*/  LDG.E R17, desc[UR6][R12.64+0x20] ;  /* 0x000020060c117981 */ /* 0x000ee2000c1e1900 */
[----:B----4-:R-:W-:-:S03]  /*1320*/  FADD R25, R25, -R20 ;  /* 0x8000001419197221 */ /* 0x010fc60000000000 */
[----:B------:R-:W4:Y:S01]  /*1330*/  LDG.E R20, desc[UR6][R12.64+0x24] ;  /* 0x000024060c147981 */ /* 0x000f22000c1e1900 */
[----:B------:R-:W-:Y:S01]  /*1340*/  FFMA R26, R25, R25, R26 ;  /* 0x00000019191a7223 */ /* 0x000fe2000000001a */
[----:B-----5:R-:W-:Y:S02]  /*1350*/  FADD R25, R24, -R21 ;  /* 0x8000001518197221 */ /* 0x020fe40000000000 */
[----:B------:R-:W4:Y:S02]  /*1360*/  LDG.E R21, desc[UR6][R10.64+0x24] ;  /* 0x000024060a157981 */ /* 0x000f24000c1e1900 */
[----:B------:R-:W-:Y:S01]  /*1370*/  FFMA R26, R25, R25, R26 ;  /* 0x00000019191a7223 */ /* 0x000fe2000000001a */
[----:B------:R-:W-:Y:S01]  /*1380*/  FADD R25, R22, -R23 ;  /* 0x8000001716197221 */ /* 0x000fe20000000000 */
[----:B------:R-:W5:Y:S03]  /*1390*/  LDG.E R24, desc[UR6][R12.64+0x3c] ;  /* 0x00003c060c187981 */ /* 0x000f66000c1e1900 */
[----:B------:R-:W-:Y:S01]  /*13a0*/  FFMA R26, R25, R25, R26 ;  /* 0x00000019191a7223 */ /* 0x000fe2000000001a */
[----:B------:R-:W5:Y:S01]  /*13b0*/  LDG.E R23, desc[UR6][R10.64+0x28] ;  /* 0x000028060a177981 */ /* 0x000f62000c1e1900 */
[----:B------:R-:W-:-:S03]  /*13c0*/  FADD R25, R18, -R19 ;  /* 0x8000001312197221 */ /* 0x000fc60000000000 */
[----:B------:R-:W5:Y:S01]  /*13d0*/  LDG.E R22, desc[UR6][R12.64+0x28] ;  /* 0x000028060c167981 */ /* 0x000f62000c1e1900 */
[----:B------:R-:W-:-:S03]  /*13e0*/  FFMA R26, R25, R25, R26 ;  /* 0x00000019191a7223 */ /* 0x000fc6000000001a */
[----:B------:R-:W5:Y:S04]  /*13f0*/  LDG.E R19, desc[UR6][R10.64+0x2c] ;  /* 0x00002c060a137981 */ /* 0x000f68000c1e1900 */
[----:B------:R-:W5:Y:S01]  /*1400*/  LDG.E R18, desc[UR6][R12.64+0x2c] ;  /* 0x00002c060c127981 */ /* 0x000f62000c1e1900 */
[----:B--2---:R-:W-:-:S03]  /*1410*/  FADD R25, R5, -R6 ;  /* 0x8000000605197221 */ /* 0x004fc60000000000 */
[----:B------:R-:W2:Y:S01]  /*1420*/  LDG.E R5, desc[UR6][R10.64+0x30] ;  /* 0x000030060a057981 */ /* 0x000ea2000c1e1900 */
[----:B------:R-:W-:-:S03]  /*1430*/  FFMA R26, R25, R25, R26 ;  /* 0x00000019191a7223 */ /* 0x000fc6000000001a */
[----:B------:R-:W2:Y:S01]  /*1440*/  LDG.E R6, desc[UR6][R12.64+0x30] ;  /* 0x000030060c067981 */ /* 0x000ea2000c1e1900 */
[----:B---3--:R-:W-:-:S03]  /*1450*/  FADD R25, R7, -R8 ;  /* 0x8000000807197221 */ /* 0x008fc60000000000 */
[----:B------:R-:W3:Y:S01]  /*1460*/  LDG.E R8, desc[UR6][R10.64+0x34] ;  /* 0x000034060a087981 */ /* 0x000ee2000c1e1900 */
[----:B------:R-:W-:-:S03]  /*1470*/  FFMA R26, R25, R25, R26 ;  /* 0x00000019191a7223 */ /* 0x000fc6000000001a */
[----:B------:R-:W3:Y:S01]  /*1480*/  LDG.E R7, desc[UR6][R12.64+0x34] ;  /* 0x000034060c077981 */ /* 0x000ee2000c1e1900 */
[----:B------:R-:W-:-:S03]  /*1490*/  FADD R25, R14, -R17 ;  /* 0x800000110e197221 */ /* 0x000fc60000000000 */
[----:B------:R-:W3:Y:S04]  /*14a0*/  LDG.E R17, desc[UR6][R10.64+0x38] ;  /* 0x000038060a117981 */ /* 0x000ee8000c1e1900 */
[----:B------:R-:W3:Y:S01]  /*14b0*/  LDG.E R14, desc[UR6][R12.64+0x38] ;  /* 0x000038060c0e7981 */ /* 0x000ee2000c1e1900 */
[----:B------:R-:W-:-:S03]  /*14c0*/  FFMA R26, R25, R25, R26 ;  /* 0x00000019191a7223 */ /* 0x000fc6000000001a */
[----:B------:R0:W3:Y:S01]  /*14d0*/  LDG.E R25, desc[UR6][R10.64+0x3c] ;  /* 0x00003c060a197981 */ /* 0x0000e2000c1e1900 */
[----:B----4-:R-:W-:Y:S01]  /*14e0*/  FADD R21, R21, -R20 ;  /* 0x8000001415157221 */ /* 0x010fe20000000000 */
[----:B------:R-:W-:-:S03]  /*14f0*/  IADD3 R16, P1, PT, R16, 0x40, RZ ;  /* 0x0000004010107810 */ /* 0x000fc60007f3e0ff */
[----:B------:R-:W-:Y:S01]  /*1500*/  FFMA R26, R21, R21, R26 ;  /* 0x00000015151a7223 */ /* 0x000fe2000000001a */
[----:B------:R-:W-:Y:S01]  /*1510*/  IADD3.X R9, PT, PT, RZ, R9, RZ, P1, !PT ;  /* 0x00000009ff097210 */ /* 0x000fe20000ffe4ff */
[----:B-----5:R-:W-:Y:S01]  /*1520*/  FADD R23, R23, -R22 ;  /* 0x8000001617177221 */ /* 0x020fe20000000000 */
[----:B------:R-:W-:-:S03]  /*1530*/  ISETP.GE.U32.AND P1, PT, R16, R3, PT ;  /* 0x000000031000720c */ /* 0x000fc60003f26070 */
[----:B------:R-:W-:Y:S01]  /*1540*/  FFMA R26, R23, R23, R26 ;  /* 0x00000017171a7223 */ /* 0x000fe2000000001a */
[----:B------:R-:W-:Y:S01]  /*1550*/  FADD R19, R19, -R18 ;  /* 0x8000001213137221 */ /* 0x000fe20000000000 */
[----:B------:R-:W-:-:S03]  /*1560*/  ISETP.GE.U32.AND.EX P1, PT, R9, R4, PT, P1 ;  /* 0x000000040900720c */ /* 0x000fc60003f26110 */
[----:B------:R-:W-:Y:S01]  /*1570*/  FFMA R26, R19, R19, R26 ;  /* 0x00000013131a7223 */ /* 0x000fe2000000001a */
[----:B0-----:R-:W-:-:S05]  /*1580*/  IADD3 R10, P2, PT, R10, 0x40, RZ ;  /* 0x000000400a0a7810 */ /* 0x001fca0007f5e0ff */
[----:B------:R-:W-:Y:S01]  /*1590*/  IMAD.X R11, RZ, RZ, R11, P2 ;  /* 0x000000ffff0b7224 */ /* 0x000fe200010e060b */
[----:B------:R-:W-:-:S04]  /*15a0*/  IADD3 R12, P2, PT, R12, 0x40, RZ ;  /* 0x000000400c0c7810 */ /* 0x000fc80007f5e0ff */
[----:B------:R-:W-:Y:S01]  /*15b0*/  IADD3.X R13, PT, PT, RZ, R13, RZ, P2, !PT ;  /* 0x0000000dff0d7210 */ /* 0x000fe200017fe4ff */
[----:B--2---:R-:W-:-:S04]  /*15c0*/  FADD R5, R5, -R6 ;  /* 0x8000000605057221 */ /* 0x004fc80000000000 */
[----:B------:R-:W-:Y:S01]  /*15d0*/  FFMA R26, R5, R5, R26 ;  /* 0x00000005051a7223 */ /* 0x000fe2000000001a */
[----:B---3--:R-:W-:-:S04]  /*15e0*/  FADD R7, R8, -R7 ;  /* 0x8000000708077221 */ /* 0x008fc80000000000 */
[----:B------:R-:W-:Y:S01]  /*15f0*/  FFMA R26, R7, R7, R26 ;  /* 0x00000007071a7223 */ /* 0x000fe2000000001a */
[----:B------:R-:W-:-:S04]  /*1600*/  FADD R17, R17, -R14 ;  /* 0x8000000e11117221 */ /* 0x000fc80000000000 */
[----:B------:R-:W-:Y:S01]  /*1610*/  FFMA R26, R17, R17, R26 ;  /* 0x00000011111a7223 */ /* 0x000fe2000000001a */
[----:B------:R-:W-:-:S04]  /*1620*/  FADD R25, R25, -R24 ;  /* 0x8000001819197221 */ /* 0x000fc80000000000 */
[----:B------:R-:W-:Y:S01]  /*1630*/  FFMA R8, R25, R25, R26 ;  /* 0x0000001919087223 */ /* 0x000fe2000000001a */
[----:B------:R-:W-:Y:S06]  /*1640*/  @!P1 BRA `(.L_x_17) ;  /* 0xfffffff800dc9947 */ /* 0x000fec000383ffff */
.L_x_16:
[----:B------:R-:W-:Y:S05]  /*1650*/  BSYNC.RECONVERGENT B1 ;  /* 0x0000000000017941 */ /* 0x000fea0003800200 */
.L_x_15:
        /* <DEDUP_REMOVED lines=19> */
[----:B------:R-:W5:Y:S04]  /*1790*/  LDG.E R7, desc[UR6][R12.64+0x14] ;  /* 0x000014060c077981 */ /* 0x000f68000c1e1900 */
[----:B------:R-:W5:Y:S04]  /*17a0*/  LDG.E R6, desc[UR6][R10.64+0x18] ;  /* 0x000018060a067981 */ /* 0x000f68000c1e1900 */
[----:B------:R-:W5:Y:S04]  /*17b0*/  LDG.E R5, desc[UR6][R12.64+0x18] ;  /* 0x000018060c057981 */ /* 0x000f68000c1e1900 */
[----:B------:R0:W5:Y:S04]  /*17c0*/  LDG.E R4, desc[UR6][R10.64+0x1c] ;  /* 0x00001c060a047981 */ /* 0x000168000c1e1900 */
[----:B------:R1:W5:Y:S01]  /*17d0*/  LDG.E R3, desc[UR6][R12.64+0x1c] ;  /* 0x00001c060c037981 */ /* 0x000362000c1e1900 */
[----:B------:R-:W-:-:S02]  /*17e0*/  IADD3 R16, P1, PT, R16, 0x20, RZ ;  /* 0x0000002010107810 */ /* 0x000fc40007f3e0ff */
[----:B------:R-:W-:Y:S02]  /*17f0*/  PLOP3.LUT P0, PT, PT, PT, PT, 0x8, 0x80 ;  /* 0x000000000080781c */ /* 0x000fe40003f0e170 */
[----:B------:R-:W-:Y:S02]  /*1800*/  IADD3.X R9, PT, PT, RZ, R9, RZ, P1, !PT ;  /* 0x00000009ff097210 */ /* 0x000fe40000ffe4ff */
[----:B0-----:R-:W-:Y:S02]  /*1810*/  IADD3 R10, P2, PT, R10, 0x20, RZ ;  /* 0x000000200a0a7810 */ /* 0x001fe40007f5e0ff */
[----:B-1----:R-:W-:-:S03]  /*1820*/  IADD3 R12, P3, PT, R12, 0x20, RZ ;  /* 0x000000200c0c7810 */ /* 0x002fc60007f7e0ff */
[----:B------:R-:W-:Y:S01]  /*1830*/  IMAD.X R11, RZ, RZ, R11, P2 ;  /* 0x000000ffff0b7224 */ /* 0x000fe200010e060b */
        /* <DEDUP_REMOVED lines=9> */
[----:B------:R-:W-:-:S04]  /*18d0*/  FADD R17, R18, -R17 ;  /* 0x8000001112117221 */ /* 0x000fc80000000000 */
[----:B------:R-:W-:Y:S01]  /*18e0*/  FFMA R8, R17, R17, R8 ;  /* 0x0000001111087223 */ /* 0x000fe20000000008 */
[----:B------:R-:W-:-:S04]  /*18f0*/  FADD R7, R14, -R7 ;  /* 0x800000070e077221 */ /* 0x000fc80000000000 */
[----:B------:R-:W-:Y:S01]  /*1900*/  FFMA R8, R7, R7, R8 ;  /* 0x0000000707087223 */ /* 0x000fe20000000008 */
[----:B------:R-:W-:-:S04]  /*1910*/  FADD R5, R6, -R5 ;  /* 0x8000000506057221 */ /* 0x000fc80000000000 */
[----:B------:R-:W-:Y:S01]  /*1920*/  FFMA R8, R5, R5, R8 ;  /* 0x0000000505087223 */ /* 0x000fe20000000008 */
[----:B------:R-:W-:-:S04]  /*1930*/  FADD R3, R4, -R3 ;  /* 0x8000000304037221 */ /* 0x000fc80000000000 */
[----:B------:R-:W-:-:S07]  /*1940*/  FFMA R8, R3, R3, R8 ;  /* 0x0000000303087223 */ /* 0x000fce0000000008 */
.L_x_19:
[----:B------:R-:W-:Y:S05]  /*1950*/  BSYNC.RECONVERGENT B1 ;  /* 0x0000000000017941 */ /* 0x000fea0003800200 */
.L_x_18:
[----:B------:R-:W-:-:S04]  /*1960*/  ISETP.LT.U32.AND P1, PT, R16, R15, PT ;  /* 0x0000000f1000720c */ /* 0x000fc80003f21070 */
[----:B------:R-:W-:-:S13]  /*1970*/  ISETP.LT.U32.OR.EX P0, PT, R9, R2, P0, P1 ;  /* 0x000000020900720c */ /* 0x000fda0000701510 */
[----:B------:R-:W-:Y:S05]  /*1980*/  @!P0 BRA `(.L_x_9) ;  /* 0x0000000000408947 */ /* 0x000fea0003800000 */
[----:B------:R-:W2:Y:S04]  /*1990*/  LDG.E R2, desc[UR6][R10.64] ;  /* 0x000000060a027981 */ /* 0x000ea8000c1e1900 */
[----:B------:R-:W2:Y:S04]  /*19a0*/  LDG.E R3, desc[UR6][R12.64] ;  /* 0x000000060c037981 */ /* 0x000ea8000c1e1900 */
[----:B------:R-:W3:Y:S04]  /*19b0*/  LDG.E R4, desc[UR6][R10.64+0x4] ;  /* 0x000004060a047981 */ /* 0x000ee8000c1e1900 */
[----:B------:R-:W3:Y:S04]  /*19c0*/  LDG.E R5, desc[UR6][R12.64+0x4] ;  /* 0x000004060c057981 */ /* 0x000ee8000c1e1900 */
[----:B------:R-:W4:Y:S04]  /*19d0*/  LDG.E R6, desc[UR6][R10.64+0x8] ;  /* 0x000008060a067981 */ /* 0x000f28000c1e1900 */
[----:B------:R-:W4:Y:S04]  /*19e0*/  LDG.E R7, desc[UR6][R12.64+0x8] ;  /* 0x000008060c077981 */ /* 0x000f28000c1e1900 */
[----:B------:R-:W5:Y:S04]  /*19f0*/  LDG.E R9, desc[UR6][R10.64+0xc] ;  /* 0x00000c060a097981 */ /* 0x000f68000c1e1900 */
[----:B------:R-:W5:Y:S01]  /*1a00*/  LDG.E R14, desc[UR6][R12.64+0xc] ;  /* 0x00000c060c0e7981 */ /* 0x000f62000c1e1900 */
        /* <DEDUP_REMOVED lines=8> */
.L_x_9:
[----:B------:R-:W-:Y:S05]  /*1a90*/  BSYNC.RECONVERGENT B0 ;  /* 0x0000000000007941 */ /* 0x000fea0003800200 */
.L_x_8:
[----:B------:R-:W0:Y:S02]  /*1aa0*/  LDC.64 R2, c[0x0][0x390] ;  /* 0x0000e400ff027b82 */ /* 0x000e240000000a00 */
[----:B0-----:R-:W-:-:S05]  /*1ab0*/  IMAD.WIDE R2, R0, 0x4, R2 ;  /* 0x0000000400027825 */ /* 0x001fca00078e0202 */
[----:B------:R-:W-:Y:S01]  /*1ac0*/  STG.E desc[UR6][R2.64], R8 ;  /* 0x0000000802007986 */ /* 0x000fe2000c101906 */
[----:B------:R-:W-:Y:S05]  /*1ad0*/  EXIT ;  /* 0x000000000000794d */ /* 0x000fea0003800000 */
.L_x_20:
[----:B------:R-:W-:-:S00]  /*1ae0*/  BRA `(.L_x_20) ;  /* 0xfffffffc00fc7947 */ /* 0x000fc0000383ffff */
[----:B------:R-:W-:-:S00]  /*1af0*/  NOP ;  /* 0x0000000000007918 */ /* 0x000fc00000000000 */
        /* <DEDUP_REMOVED lines=8> */
.L_x_84:


//--------------------- .text._Z7ProcessItEvPT_S1_Pfii --------------------------
	.section	.text._Z7ProcessItEvPT_S1_Pfii,"ax",@progbits
	.align	128
        .global         _Z7ProcessItEvPT_S1_Pfii
        .type           _Z7ProcessItEvPT_S1_Pfii,@function
        .size           _Z7ProcessItEvPT_S1_Pfii,(.L_x_85 - _Z7ProcessItEvPT_S1_Pfii)
        .other          _Z7ProcessItEvPT_S1_Pfii,@"STO_CUDA_ENTRY STV_DEFAULT"
_Z7ProcessItEvPT_S1_Pfii:
.text._Z7ProcessItEvPT_S1_Pfii:
        /* <DEDUP_REMOVED lines=13> */
[----:B-1----:R-:W-:Y:S02]  /*00d0*/  IMAD.U32 R6, RZ, RZ, UR4 ;  /* 0x00000004ff067e24 */ /* 0x002fe4000f8e00ff */
[----:B------:R-:W-:Y:S01]  /*00e0*/  IMAD.U32 R7, RZ, RZ, UR5 ;  /* 0x00000005ff077e24 */ /* 0x000fe2000f8e00ff */
[----:B0-----:R-:W-:Y:S01]  /*00f0*/  ISETP.GE.AND P0, PT, R11, 0x4, PT ;  /* 0x000000040b00780c */ /* 0x001fe20003f06270 */
[----:B------:R-:W-:Y:S01]  /*0100*/  IMAD R10, R0, R11, RZ ;  /* 0x0000000b000a7224 */ /* 0x000fe200078e02ff */
[----:B------:R-:W-:-:S03]  /*0110*/  SHF.R.S32.HI R12, RZ, 0x1f, R11 ;  /* 0x0000001fff0c7819 */ /* 0x000fc6000001140b */
[----:B------:R-:W-:-:S04]  /*0120*/  IMAD.SHL.U32 R10, R10, 0x2, RZ ;  /* 0x000000020a0a7824 */ /* 0x000fc800078e00ff */
[----:B---3--:R-:W-:Y:S01]  /*0130*/  IMAD.WIDE R2, R10, 0x2, R2 ;  /* 0x000000020a027825 */ /* 0x008fe200078e0202 */
[----:B------:R-:W-:-:S03]  /*0140*/  SHF.R.S32.HI R13, RZ, 0x1f, R10 ;  /* 0x0000001fff0d7819 */ /* 0x000fc6000001140a */
[--C-:B------:R-:W-:Y:S02]  /*0150*/  IMAD.MOV.U32 R14, RZ, RZ, R2.reuse ;  /* 0x000000ffff0e7224 */ /* 0x100fe400078e0002 */
[--C-:B------:R-:W-:Y:S02]  /*0160*/  IMAD.MOV.U32 R15, RZ, RZ, R3.reuse ;  /* 0x000000ffff0f7224 */ /* 0x100fe400078e0003 */
[----:B------:R-:W-:Y:S02]  /*0170*/  IMAD.MOV.U32 R4, RZ, RZ, R2 ;  /* 0x000000ffff047224 */ /* 0x000fe400078e0002 */
[----:B------:R-:W-:Y:S01]  /*0180*/  IMAD.MOV.U32 R5, RZ, RZ, R3 ;  /* 0x000000ffff057224 */ /* 0x000fe200078e0003 */
[----:B--2---:R-:W-:Y:S06]  /*0190*/  @!P0 BRA `(.L_x_21) ;  /* 0x0000000c00148947 */ /* 0x004fec0003800000 */
[----:B------:R-:W0:Y:S01]  /*01a0*/  LDCU.64 UR4, c[0x0][0x380] ;  /* 0x00007000ff0477ac */ /* 0x000e220008000a00 */
[C---:B------:R-:W-:Y:S01]  /*01b0*/  IMAD.SHL.U32 R19, R10.reuse, 0x2, RZ ;  /* 0x000000020a137824 */ /* 0x040fe200078e00ff */
[----:B------:R-:W-:Y:S01]  /*01c0*/  SHF.L.U64.HI R18, R10, 0x1, R13 ;  /* 0x000000010a127819 */ /* 0x000fe2000001020d */
[----:B------:R-:W-:Y:S01]  /*01d0*/  BSSY.RECONVERGENT B0, `(.L_x_22) ;  /* 0x0000046000007945 */ /* 0x000fe20003800200 */
[----:B------:R-:W-:Y:S01]  /*01e0*/  LOP3.LUT R9, R11, 0xfffffffc, RZ, 0xc0, !PT ;  /* 0xfffffffc0b097812 */ /* 0x000fe200078ec0ff */
[----:B------:R-:W-:Y:S01]  /*01f0*/  IMAD.MOV.U32 R16, RZ, RZ, RZ ;  /* 0x000000ffff107224 */ /* 0x000fe200078e00ff */
[----:B0-----:R-:W-:Y:S01]  /*0200*/  IADD3 R14, P0, PT, R19, UR4, RZ ;  /* 0x00000004130e7c10 */ /* 0x001fe2000ff1e0ff */
[----:B------:R-:W-:-:S03]  /*0210*/  ULOP3.LUT UR4, URZ, UR4, URZ, 0x33, !UPT ;  /* 0x00000004ff047292 */ /* 0x000fc6000f8e33ff */
[----:B------:R-:W-:Y:S02]  /*0220*/  IADD3.X R15, PT, PT, R18, UR5, RZ, P0, !PT ;  /* 0x00000005120f7c10 */ /* 0x000fe400087fe4ff */
[----:B------:R-:W-:Y:S01]  /*0230*/  IADD3 R17, P0, PT, R14, 0x8, RZ ;  /* 0x000000080e117810 */ /* 0x000fe20007f1e0ff */
[----:B------:R-:W-:-:S04]  /*0240*/  IMAD.WIDE R4, R9, 0x2, R14 ;  /* 0x0000000209047825 */ /* 0x000fc800078e020e */
[----:B------:R-:W-:Y:S01]  /*0250*/  IMAD.X R15, RZ, RZ, R15, P0 ;  /* 0x000000ffff0f7224 */ /* 0x000fe200000e060f */
[----:B------:R-:W-:Y:S01]  /*0260*/  ISETP.GT.U32.AND P0, PT, R4, R17, PT ;  /* 0x000000110400720c */ /* 0x000fe20003f04070 */
[----:B------:R-:W-:-:S03]  /*0270*/  IMAD.MOV.U32 R14, RZ, RZ, R2 ;  /* 0x000000ffff0e7224 */ /* 0x000fc600078e0002 */
[----:B------:R-:W-:-:S04]  /*0280*/  ISETP.GT.U32.AND.EX P0, PT, R5, R15, PT, P0 ;  /* 0x0000000f0500720c */ /* 0x000fc80003f04100 */
[----:B------:R-:W-:Y:S02]  /*0290*/  SEL R8, R4, R17, P0 ;  /* 0x0000001104087207 */ /* 0x000fe40000000000 */
[----:B------:R-:W-:Y:S01]  /*02a0*/  SEL R17, R5, R15, P0 ;  /* 0x0000000f05117207 */ /* 0x000fe20000000000 */
[----:B------:R-:W-:Y:S01]  /*02b0*/  IMAD.MOV.U32 R15, RZ, RZ, R3 ;  /* 0x000000ffff0f7224 */ /* 0x000fe200078e0003 */
[----:B------:R-:W-:Y:S01]  /*02c0*/  IADD3 R8, P2, P1, -R19, UR4, R8 ;  /* 0x0000000413087c10 */ /* 0x000fe2000f95e108 */
[----:B------:R-:W-:-:S03]  /*02d0*/  ULOP3.LUT UR4, URZ, UR5, URZ, 0x33, !UPT ;  /* 0x00000005ff047292 */ /* 0x000fc6000f8e33ff */
[----:B------:R-:W-:-:S03]  /*02e0*/  LOP3.LUT R4, R8, 0x18, RZ, 0xc0, !PT ;  /* 0x0000001808047812 */ /* 0x000fc600078ec0ff */
[----:B------:R-:W-:Y:S02]  /*02f0*/  IADD3.X R17, PT, PT, ~R18, UR4, R17, P2, P1 ;  /* 0x0000000412117c10 */ /* 0x000fe400097e2511 */
[----:B------:R-:W-:-:S04]  /*0300*/  ISETP.NE.U32.AND P3, PT, R4, 0x18, PT ;  /* 0x000000180400780c */ /* 0x000fc80003f65070 */
[----:B------:R-:W-:-:S13]  /*0310*/  ISETP.NE.AND.EX P0, PT, RZ, RZ, PT, P3 ;  /* 0x000000ffff00720c */ /* 0x000fda0003f05330 */
[----:B------:R-:W-:Y:S05]  /*0320*/  @!P0 BRA `(.L_x_23) ;  /* 0x0000000000c08947 */ /* 0x000fea0003800000 */
[----:B------:R-:W-:Y:S01]  /*0330*/  SHF.R.U64 R14, R8, 0x3, R17 ;  /* 0x00000003080e7819 */ /* 0x000fe20000001211 */
[----:B------:R-:W0:Y:S01]  /*0340*/  LDCU.64 UR4, c[0x0][0x388] ;  /* 0x00007100ff0477ac */ /* 0x000e220008000a00 */
[----:B------:R-:W-:Y:S01]  /*0350*/  BSSY.RECONVERGENT B1, `(.L_x_24) ;  /* 0x000002c000017945 */ /* 0x000fe20003800200 */
[----:B------:R-:W-:Y:S02]  /*0360*/  IMAD.MOV.U32 R16, RZ, RZ, RZ ;  /* 0x000000ffff107224 */ /* 0x000fe400078e00ff */
[----:B------:R-:W-:Y:S02]  /*0370*/  VIADD R14, R14, 0x1 ;  /* 0x000000010e0e7836 */ /* 0x000fe40000000000 */
[----:B------:R-:W-:Y:S02]  /*0380*/  IMAD.MOV.U32 R4, RZ, RZ, R2 ;  /* 0x000000ffff047224 */ /* 0x000fe400078e0002 */
[----:B------:R-:W-:Y:S01]  /*0390*/  IMAD.MOV.U32 R5, RZ, RZ, R3 ;  /* 0x000000ffff057224 */ /* 0x000fe200078e0003 */
[----:B------:R-:W-:-:S04]  /*03a0*/  LOP3.LUT R14, R14, 0x3, RZ, 0xc0, !PT ;  /* 0x000000030e0e7812 */ /* 0x000fc800078ec0ff */
[----:B------:R-:W-:Y:S01]  /*03b0*/  IADD3 R14, P0, PT, RZ, -R14, RZ ;  /* 0x8000000eff0e7210 */ /* 0x000fe20007f1e0ff */
[----:B0-----:R-:W-:Y:S02]  /*03c0*/  IMAD.U32 R6, RZ, RZ, UR4 ;  /* 0x00000004ff067e24 */ /* 0x001fe4000f8e00ff */
[----:B------:R-:W-:Y:S02]  /*03d0*/  IMAD.U32 R7, RZ, RZ, UR5 ;  /* 0x00000005ff077e24 */ /* 0x000fe4000f8e00ff */
[----:B------:R-:W-:-:S08]  /*03e0*/  IMAD.X R23, RZ, RZ, -0x1, P0 ;  /* 0xffffffffff177424 */ /* 0x000fd000000e06ff */
.L_x_25:
[----:B------:R-:W2:Y:S04]  /*03f0*/  LDG.E.U16 R21, desc[UR6][R4.64] ;  /* 0x0000000604157981 */ /* 0x000ea8000c1e1500 */
[----:B------:R-:W3:Y:S04]  /*0400*/  LDG.E.U16 R22, desc[UR6][R6.64] ;  /* 0x0000000606167981 */ /* 0x000ee8000c1e1500 */
[----:B------:R-:W4:Y:S04]  /*0410*/  LDG.E.U16 R24, desc[UR6][R4.64+0x2] ;  /* 0x0000020604187981 */ /* 0x000f28000c1e1500 */
[----:B------:R-:W5:Y:S04]  /*0420*/  LDG.E.U16 R25, desc[UR6][R6.64+0x2] ;  /* 0x0000020606197981 */ /* 0x000f68000c1e1500 */
[----:B------:R-:W5:Y:S04]  /*0430*/  LDG.E.U16 R15, desc[UR6][R4.64+0x4] ;  /* 0x00000406040f7981 */ /* 0x000f68000c1e1500 */
[----:B------:R-:W5:Y:S04]  /*0440*/  LDG.E.U16 R18, desc[UR6][R6.64+0x4] ;  /* 0x0000040606127981 */ /* 0x000f68000c1e1500 */
[----:B------:R0:W5:Y:S04]  /*0450*/  LDG.E.U16 R19, desc[UR6][R4.64+0x6] ;  /* 0x0000060604137981 */ /* 0x000168000c1e1500 */
[----:B------:R1:W5:Y:S01]  /*0460*/  LDG.E.U16 R20, desc[UR6][R6.64+0x6] ;  /* 0x0000060606147981 */ /* 0x000362000c1e1500 */
[----:B------:R-:W-:-:S05]  /*0470*/  IADD3 R14, P0, PT, R14, 0x1, RZ ;  /* 0x000000010e0e7810 */ /* 0x000fca0007f1e0ff */
[----:B------:R-:W-:Y:S01]  /*0480*/  IMAD.X R23, RZ, RZ, R23, P0 ;  /* 0x000000ffff177224 */ /* 0x000fe200000e0617 */
[----:B------:R-:W-:Y:S02]  /*0490*/  ISETP.NE.U32.AND P0, PT, R14, RZ, PT ;  /* 0x000000ff0e00720c */ /* 0x000fe40003f05070 */
[----:B0-----:R-:W-:Y:S02]  /*04a0*/  IADD3 R4, P1, PT, R4, 0x8, RZ ;  /* 0x0000000804047810 */ /* 0x001fe40007f3e0ff */
[----:B------:R-:W-:Y:S02]  /*04b0*/  ISETP.NE.AND.EX P0, PT, R23, RZ, PT, P0 ;  /* 0x000000ff1700720c */ /* 0x000fe40003f05300 */
[----:B-1----:R-:W-:-:S05]  /*04c0*/  IADD3 R6, P2, PT, R6, 0x8, RZ ;  /* 0x0000000806067810 */ /* 0x002fca0007f5e0ff */
[----:B------:R-:W-:Y:S01]  /*04d0*/  IMAD.X R7, RZ, RZ, R7, P2 ;  /* 0x000000ffff077224 */ /* 0x000fe200010e0607 */
[----:B--2---:R-:W-:Y:S02]  /*04e0*/  I2FP.F32.U32 R21, R21 ;  /* 0x0000001500157245 */ /* 0x004fe40000201000 */
[----:B---3--:R-:W-:Y:S02]  /*04f0*/  I2FP.F32.U32 R22, R22 ;  /* 0x0000001600167245 */ /* 0x008fe40000201000 */
[----:B----4-:R-:W-:-:S03]  /*0500*/  I2FP.F32.U32 R24, R24 ;  /* 0x0000001800187245 */ /* 0x010fc60000201000 */
[----:B------:R-:W-:Y:S01]  /*0510*/  FADD R21, R21, -R22 ;  /* 0x8000001615157221 */ /* 0x000fe20000000000 */
[----:B-----5:R-:W-:-:S03]  /*0520*/  I2FP.F32.U32 R25, R25 ;  /* 0x0000001900197245 */ /* 0x020fc60000201000 */
[----:B------:R-:W-:Y:S01]  /*0530*/  FFMA R16, R21, R21, R16 ;  /* 0x0000001515107223 */ /* 0x000fe20000000010 */
[----:B------:R-:W-:Y:S01]  /*0540*/  I2FP.F32.U32 R15, R15 ;  /* 0x0000000f000f7245 */ /* 0x000fe20000201000 */
[----:B------:R-:W-:Y:S01]  /*0550*/  FADD R25, R24, -R25 ;  /* 0x8000001918197221 */ /* 0x000fe20000000000 */
[----:B------:R-:W-:-:S03]  /*0560*/  I2FP.F32.U32 R18, R18 ;  /* 0x0000001200127245 */ /* 0x000fc60000201000 */
[----:B------:R-:W-:Y:S01]  /*0570*/  FFMA R16, R25, R25, R16 ;  /* 0x0000001919107223 */ /* 0x000fe20000000010 */
[----:B------:R-:W-:Y:S01]  /*0580*/  I2FP.F32.U32 R19, R19 ;  /* 0x0000001300137245 */ /* 0x000fe20000201000 */
[----:B------:R-:W-:Y:S01]  /*0590*/  FADD R15, R15, -R18 ;  /* 0x800000120f0f7221 */ /* 0x000fe20000000000 */
[----:B------:R-:W-:-:S03]  /*05a0*/  I2FP.F32.U32 R20, R20 ;  /* 0x0000001400147245 */ /* 0x000fc60000201000 */
[----:B------:R-:W-:Y:S01]  /*05b0*/  FFMA R16, R15, R15, R16 ;  /* 0x0000000f0f107223 */ /* 0x000fe20000000010 */
[----:B------:R-:W-:Y:S02]  /*05c0*/  IMAD.X R15, RZ, RZ, R5, P1 ;  /* 0x000000ffff0f7224 */ /* 0x000fe400008e0605 */
[----:B------:R-:W-:Y:S02]  /*05d0*/  FADD R19, R19, -R20 ;  /* 0x8000001413137221 */ /* 0x000fe40000000000 */
[----:B------:R-:W-:Y:S02]  /*05e0*/  IMAD.MOV.U32 R5, RZ, RZ, R15 ;  /* 0x000000ffff057224 */ /* 0x000fe400078e000f */
[----:B------:R-:W-:Y:S01]  /*05f0*/  FFMA R16, R19, R19, R16 ;  /* 0x0000001313107223 */ /* 0x000fe20000000010 */
[----:B------:R-:W-:Y:S06]  /*0600*/  @P0 BRA `(.L_x_25) ;  /* 0xfffffffc00780947 */ /* 0x000fec000383ffff */
[----:B------:R-:W-:Y:S05]  /*0610*/  BSYNC.RECONVERGENT B1 ;  /* 0x0000000000017941 */ /* 0x000fea0003800200 */
.L_x_24:
[----:B------:R-:W-:-:S07]  /*0620*/  IMAD.MOV.U32 R14, RZ, RZ, R4 ;  /* 0x000000ffff0e7224 */ /* 0x000fce00078e0004 */
.L_x_23:
[----:B------:R-:W-:Y:S05]  /*0630*/  BSYNC.RECONVERGENT B0 ;  /* 0x0000000000007941 */ /* 0x000fea0003800200 */
.L_x_22:
[----:B------:R-:W-:Y:S01]  /*0640*/  ISETP.GE.U32.AND P0, PT, R8, 0x18, PT ;  /* 0x000000180800780c */ /* 0x000fe20003f06070 */
[----:B------:R-:W-:Y:S01]  /*0650*/  BSSY.RECONVERGENT B0, `(.L_x_21) ;  /* 0x0000079000007945 */ /* 0x000fe20003800200 */
[----:B------:R-:W-:Y:S02]  /*0660*/  IMAD.MOV.U32 R4, RZ, RZ, R14 ;  /* 0x000000ffff047224 */ /* 0x000fe400078e000e */
[----:B------:R-:W-:Y:S01]  /*0670*/  ISETP.GE.U32.AND.EX P0, PT, R17, RZ, PT, P0 ;  /* 0x000000ff1100720c */ /* 0x000fe20003f06100 */
[----:B------:R-:W-:-:S12]  /*0680*/  IMAD.MOV.U32 R5, RZ, RZ, R15 ;  /* 0x000000ffff057224 */ /* 0x000fd800078e000f */
[----:B------:R-:W-:Y:S05]  /*0690*/  @!P0 BRA `(.L_x_26) ;  /* 0x0000000400d08947 */ /* 0x000fea0003800000 */
[----:B------:R-:W-:Y:S01]  /*06a0*/  BSSY.RECONVERGENT B1, `(.L_x_27) ;  /* 0x0000071000017945 */ /* 0x000fe20003800200 */
[----:B------:R-:W-:Y:S02]  /*06b0*/  IMAD.MOV.U32 R8, RZ, RZ, R6 ;  /* 0x000000ffff087224 */ /* 0x000fe400078e0006 */
[----:B------:R-:W-:Y:S02]  /*06c0*/  IMAD.MOV.U32 R17, RZ, RZ, R7 ;  /* 0x000000ffff117224 */ /* 0x000fe400078e0007 */
[----:B------:R-:W-:-:S04]  /*06d0*/  IMAD.WIDE R6, R9, 0x2, R2 ;  /* 0x0000000209067825 */ /* 0x000fc800078e0202 */
[----:B------:R-:W-:Y:S02]  /*06e0*/  IMAD.MOV.U32 R4, RZ, RZ, R14 ;  /* 0x000000ffff047224 */ /* 0x000fe400078e000e */
[----:B------:R-:W-:-:S07]  /*06f0*/  IMAD.MOV.U32 R5, RZ, RZ, R15 ;  /* 0x000000ffff057224 */ /* 0x000fce00078e000f */
.L_x_28:
[----:B------:R-:W-:Y:S01]  /*0700*/  IMAD.MOV.U32 R9, RZ, RZ, R17 ;  /* 0x000000ffff097224 */ /* 0x000fe200078e0011 */
[----:B------:R-:W2:Y:S04]  /*0710*/  LDG.E.U16 R19, desc[UR6][R4.64] ;  /* 0x0000000604137981 */ /* 0x000ea8000c1e1500 */
[----:B------:R-:W3:Y:S04]  /*0720*/  LDG.E.U16 R26, desc[UR6][R8.64] ;  /* 0x00000006081a7981 */ /* 0x000ee8000c1e1500 */
[----:B------:R-:W4:Y:S04]  /*0730*/  LDG.E.U16 R20, desc[UR6][R4.64+0x2] ;  /* 0x0000020604147981 */ /* 0x000f28000c1e1500 */
[----:B------:R-:W5:Y:S04]  /*0740*/  LDG.E.U16 R21, desc[UR6][R8.64+0x2] ;  /* 0x0000020608157981 */ /* 0x000f68000c1e1500 */
[----:B------:R-:W5:Y:S04]  /*0750*/  LDG.E.U16 R22, desc[UR6][R4.64+0x4] ;  /* 0x0000040604167981 */ /* 0x000f68000c1e1500 */
[----:B------:R-:W5:Y:S04]  /*0760*/  LDG.E.U16 R23, desc[UR6][R8.64+0x4] ;  /* 0x0000040608177981 */ /* 0x000f68000c1e1500 */
[----:B------:R-:W5:Y:S04]  /*0770*/  LDG.E.U16 R24, desc[UR6][R4.64+0x6] ;  /* 0x0000060604187981 */ /* 0x000f68000c1e1500 */
[----:B------:R-:W5:Y:S04]  /*0780*/  LDG.E.U16 R25, desc[UR6][R8.64+0x6] ;  /* 0x0000060608197981 */ /* 0x000f68000c1e1500 */
[----:B------:R-:W5:Y:S04]  /*0790*/  LDG.E.U16 R17, desc[UR6][R4.64+0x8] ;  /* 0x0000080604117981 */ /* 0x000f68000c1e1500 */
[----:B------:R-:W5:Y:S01]  /*07a0*/  LDG.E.U16 R18, desc[UR6][R8.64+0x8] ;  /* 0x0000080608127981 */ /* 0x000f62000c1e1500 */
[----:B--2---:R-:W-:-:S02]  /*07b0*/  I2FP.F32.U32 R19, R19 ;  /* 0x0000001300137245 */ /* 0x004fc40000201000 */
[----:B---3--:R-:W-:-:S05]  /*07c0*/  I2FP.F32.U32 R26, R26 ;  /* 0x0000001a001a7245 */ /* 0x008fca0000201000 */
[----:B------:R-:W-:-:S04]  /*07d0*/  FADD R19, R19, -R26 ;  /* 0x8000001a13137221 */ /* 0x000fc80000000000 */
[----:B------:R-:W-:Y:S02]  /*07e0*/  FFMA R26, R19, R19, R16 ;  /* 0x00000013131a7223 */ /* 0x000fe40000000010 */
[----:B------:R-:W2:Y:S04]  /*07f0*/  LDG.E.U16 R19, desc[UR6][R4.64+0xa] ;  /* 0x00000a0604137981 */ /* 0x000ea8000c1e1500 */
[----:B------:R-:W3:Y:S01]  /*0800*/  LDG.E.U16 R16, desc[UR6][R8.64+0xa] ;  /* 0x00000a0608107981 */ /* 0x000ee2000c1e1500 */
[----:B----4-:R-:W-:Y:S02]  /*0810*/  I2FP.F32.U32 R20, R20 ;  /* 0x0000001400147245 */ /* 0x010fe40000201000 */
[----:B-----5:R-:W-:Y:S02]  /*0820*/  I2FP.F32.U32 R21, R21 ;  /* 0x0000001500157245 */ /* 0x020fe40000201000 */
[----:B------:R-:W-:-:S02]  /*0830*/  I2FP.F32.U32 R22, R22 ;  /* 0x0000001600167245 */ /* 0x000fc40000201000 */
[----:B------:R-:W-:Y:S01]  /*0840*/  I2FP.F32.U32 R23, R23 ;  /* 0x0000001700177245 */ /* 0x000fe20000201000 */
[----:B------:R-:W-:Y:S01]  /*0850*/  FADD R21, R20, -R21 ;  /* 0x8000001514157221 */ /* 0x000fe20000000000 */
[----:B------:R-:W-:Y:S01]  /*0860*/  I2FP.F32.U32 R24, R24 ;  /* 0x0000001800187245 */ /* 0x000fe20000201000 */
[----:B------:R-:W4:Y:S01]  /*0870*/  LDG.E.U16 R20, desc[UR6][R8.64+0xc] ;  /* 0x00000c0608147981 */ /* 0x000f22000c1e1500 */
[----:B------:R-:W-:Y:S01]  /*0880*/  I2FP.F32.U32 R25, R25 ;  /* 0x0000001900197245 */ /* 0x000fe20000201000 */
[----:B------:R-:W-:Y:S01]  /*0890*/  FADD R23, R22, -R23 ;  /* 0x8000001716177221 */ /* 0x000fe20000000000 */
[----:B------:R-:W-:Y:S01]  /*08a0*/  FFMA R26, R21, R21, R26 ;  /* 0x00000015151a7223 */ /* 0x000fe2000000001a */
[----:B------:R-:W-:Y:S01]  /*08b0*/  I2FP.F32.U32 R17, R17 ;  /* 0x0000001100117245 */ /* 0x000fe20000201000 */
[----:B------:R-:W5:Y:S01]  /*08c0*/  LDG.E.U16 R21, desc[UR6][R4.64+0xc] ;  /* 0x00000c0604157981 */ /* 0x000f62000c1e1500 */
[----:B------:R-:W-:Y:S01]  /*08d0*/  FADD R25, R24, -R25 ;  /* 0x8000001918197221 */ /* 0x000fe20000000000 */
[----:B------:R-:W-:Y:S01]  /*08e0*/  FFMA R26, R23, R23, R26 ;  /* 0x00000017171a7223 */ /* 0x000fe2000000001a */
[----:B------:R-:W-:Y:S01]  /*08f0*/  I2FP.F32.U32 R18, R18 ;  /* 0x0000001200127245 */ /* 0x000fe20000201000 */
[----:B------:R-:W5:Y:S04]  /*0900*/  LDG.E.U16 R22, desc[UR6][R4.64+0xe] ;  /* 0x00000e0604167981 */ /* 0x000f68000c1e1500 */
[----:B------:R-:W5:Y:S01]  /*0910*/  LDG.E.U16 R23, desc[UR6][R8.64+0xe] ;  /* 0x00000e0608177981 */ /* 0x000f62000c1e1500 */
[----:B------:R-:W-:Y:S01]  /*0920*/  FFMA R26, R25, R25, R26 ;  /* 0x00000019191a7223 */ /* 0x000fe2000000001a */
[----:B------:R-:W-:-:S02]  /*0930*/  FADD R17, R17, -R18 ;  /* 0x8000001211117221 */ /* 0x000fc40000000000 */
[----:B------:R-:W5:Y:S04]  /*0940*/  LDG.E.U16 R24, desc[UR6][R4.64+0x10] ;  /* 0x0000100604187981 */ /* 0x000f68000c1e1500 */
[----:B------:R-:W5:Y:S01]  /*0950*/  LDG.E.U16 R25, desc[UR6][R8.64+0x10] ;  /* 0x0000100608197981 */ /* 0x000f62000c1e1500 */
[----:B------:R-:W-:-:S03]  /*0960*/  FFMA R26, R17, R17, R26 ;  /* 0x00000011111a7223 */ /* 0x000fc6000000001a */
[----:B------:R-:W5:Y:S04]  /*0970*/  LDG.E.U16 R17, desc[UR6][R4.64+0x12] ;  /* 0x0000120604117981 */ /* 0x000f68000c1e1500 */
[----:B------:R-:W5:Y:S01]  /*0980*/  LDG.E.U16 R18, desc[UR6][R8.64+0x12] ;  /* 0x0000120608127981 */ /* 0x000f62000c1e1500 */
[----:B--2---:R-:W-:Y:S02]  /*0990*/  I2FP.F32.U32 R19, R19 ;  /* 0x0000001300137245 */ /* 0x004fe40000201000 */
[----:B---3--:R-:W-:-:S05]  /*09a0*/  I2FP.F32.U32 R16, R16 ;  /* 0x0000001000107245 */ /* 0x008fca0000201000 */
[----:B------:R-:W-:Y:S02]  /*09b0*/  FADD R19, R19, -R16 ;  /* 0x8000001013137221 */ /* 0x000fe40000000000 */
[----:B------:R-:W2:Y:S02]  /*09c0*/  LDG.E.U16 R16, desc[UR6][R4.64+0x14] ;  /* 0x0000140604107981 */ /* 0x000ea4000c1e1500 */
[----:B------:R-:W-:Y:S02]  /*09d0*/  FFMA R26, R19, R19, R26 ;  /* 0x00000013131a7223 */ /* 0x000fe4000000001a */
[----:B------:R-:W3:Y:S01]  /*09e0*/  LDG.E.U16 R19, desc[UR6][R8.64+0x14] ;  /* 0x0000140608137981 */ /* 0x000ee2000c1e1500 */
[----:B----4-:R-:W-:Y:S02]  /*09f0*/  I2FP.F32.U32 R20, R20 ;  /* 0x0000001400147245 */ /* 0x010fe40000201000 */
[----:B-----5:R-:W-:Y:S02]  /*0a00*/  I2FP.F32.U32 R21, R21 ;  /* 0x0000001500157245 */ /* 0x020fe40000201000 */
[----:B------:R-:W-:-:S03]  /*0a10*/  I2FP.F32.U32 R22, R22 ;  /* 0x0000001600167245 */ /* 0x000fc60000201000 */
[----:B------:R-:W-:Y:S02]  /*0a20*/  FADD R21, R21, -R20 ;  /* 0x8000001415157221 */ /* 0x000fe40000000000 */
[----:B------:R-:W4:Y:S01]  /*0a30*/  LDG.E.U16 R20, desc[UR6][R4.64+0x16] ;  /* 0x0000160604147981 */ /* 0x000f22000c1e1500 */
[----:B------:R-:W-:Y:S01]  /*0a40*/  I2FP.F32.U32 R23, R23 ;  /* 0x0000001700177245 */ /* 0x000fe20000201000 */
[----:B------:R-:W-:Y:S02]  /*0a50*/  FFMA R26, R21, R21, R26 ;  /* 0x00000015151a7223 */ /* 0x000fe4000000001a */
[----:B------:R-:W5:Y:S01]  /*0a60*/  LDG.E.U16 R21, desc[UR6][R8.64+0x16] ;  /* 0x0000160608157981 */ /* 0x000f62000c1e1500 */
[----:B------:R-:W-:Y:S01]  /*0a70*/  I2FP.F32.U32 R24, R24 ;  /* 0x0000001800187245 */ /* 0x000fe20000201000 */
[----:B------:R-:W-:Y:S02]  /*0a80*/  FADD R23, R22, -R23 ;  /* 0x8000001716177221 */ /* 0x000fe40000000000 */
[----:B------:R-:W5:Y:S01]  /*0a90*/  LDG.E.U16 R22, desc[UR6][R4.64+0x18] ;  /* 0x0000180604167981 */ /* 0x000f62000c1e1500 */
[----:B------:R-:W-:Y:S01]  /*0aa0*/  I2FP.F32.U32 R25, R25 ;  /* 0x0000001900197245 */ /* 0x000fe20000201000 */
[----:B------:R-:W-:Y:S01]  /*0ab0*/  FFMA R26, R23, R23, R26 ;  /* 0x00000017171a7223 */ /* 0x000fe2000000001a */
[----:B------:R-:W-:-:S03]  /*0ac0*/  I2FP.F32.U32 R23, R17 ;  /* 0x0000001100177245 */ /* 0x000fc60000201000 */
[----:B------:R-:W-:Y:S01]  /*0ad0*/  FADD R25, R24, -R25 ;  /* 0x8000001918197221 */ /* 0x000fe20000000000 */
[----:B------:R-:W5:Y:S01]  /*0ae0*/  LDG.E.U16 R17, desc[UR6][R8.64+0x18] ;  /* 0x0000180608117981 */ /* 0x000f62000c1e1500 */
[----:B------:R-:W-:Y:S02]  /*0af0*/  I2FP.F32.U32 R18, R18 ;  /* 0x0000001200127245 */ /* 0x000fe40000201000 */
[----:B------:R-:W-:-:S03]  /*0b00*/  FFMA R26, R25, R25, R26 ;  /* 0x00000019191a7223 */ /* 0x000fc6000000001a */
[----:B------:R-:W-:Y:S02]  /*0b10*/  FADD R25, R23, -R18 ;  /* 0x8000001217197221 */ /* 0x000fe40000000000 */
[----:B------:R-:W5:Y:S02]  /*0b20*/  LDG.E.U16 R18, desc[UR6][R4.64+0x1a] ;  /* 0x00001a0604127981 */ /* 0x000f64000c1e1500 */
[----:B------:R-:W-:Y:S02]  /*0b30*/  FFMA R26, R25, R25, R26 ;  /* 0x00000019191a7223 */ /* 0x000fe4000000001a */
[----:B------:R-:W5:Y:S01]  /*0b40*/  LDG.E.U16 R23, desc[UR6][R8.64+0x1a] ;  /* 0x00001a0608177981 */ /* 0x000f62000c1e1500 */
[----:B--2---:R-:W-:-:S03]  /*0b50*/  I2FP.F32.U32 R24, R16 ;  /* 0x0000001000187245 */ /* 0x004fc60000201000 */
[----:B------:R-:W2:Y:S01]  /*0b60*/  LDG.E.U16 R16, desc[UR6][R8.64+0x1c] ;  /* 0x00001c0608107981 */ /* 0x000ea2000c1e1500 */
[----:B---3--:R-:W-:-:S03]  /*0b70*/  I2FP.F32.U32 R25, R19 ;  /* 0x0000001300197245 */ /* 0x008fc60000201000 */
[----:B------:R-:W3:Y:S02]  /*0b80*/  LDG.E.U16 R19, desc[UR6][R4.64+0x1c] ;  /* 0x00001c0604137981 */ /* 0x000ee4000c1e1500 */
[----:B------:R-:W-:Y:S02]  /*0b90*/  FADD R25, R24, -R25 ;  /* 0x8000001918197221 */ /* 0x000fe40000000000 */
[----:B------:R-:W3:Y:S02]  /*0ba0*/  LDG.E.U16 R24, desc[UR6][R8.64+0x1e] ;  /* 0x00001e0608187981 */ /* 0x000ee4000c1e1500 */
[----:B------:R-:W-:Y:S02]  /*0bb0*/  FFMA R26, R25, R25, R26 ;  /* 0x00000019191a7223 */ /* 0x000fe4000000001a */
[----:B------:R0:W3:Y:S01]  /*0bc0*/  LDG.E.U16 R25, desc[UR6][R4.64+0x1e] ;  /* 0x00001e0604197981 */ /* 0x0000e2000c1e1500 */
[----:B----4-:R-:W-:Y:S02]  /*0bd0*/  I2FP.F32.U32 R20, R20 ;  /* 0x0000001400147245 */ /* 0x010fe40000201000 */
[----:B------:R-:W-:-:S02]  /*0be0*/  IADD3 R14, P0, PT, R14, 0x20, RZ ;  /* 0x000000200e0e7810 */ /* 0x000fc40007f1e0ff */
[----:B-----5:R-:W-:Y:S02]  /*0bf0*/  I2FP.F32.U32 R21, R21 ;  /* 0x0000001500157245 */ /* 0x020fe40000201000 */
[----:B------:R-:W-:Y:S01]  /*0c00*/  I2FP.F32.U32 R22, R22 ;  /* 0x0000001600167245 */ /* 0x000fe20000201000 */
[----:B------:R-:W-:Y:S02]  /*0c10*/  IMAD.X R15, RZ, RZ, R15, P0 ;  /* 0x000000ffff0f7224 */ /* 0x000fe400000e060f */
[----:B------:R-:W-:Y:S01]  /*0c20*/  FADD R21, R20, -R21 ;  /* 0x8000001514157221 */ /* 0x000fe20000000000 */
[----:B------:R-:W-:Y:S02]  /*0c30*/  ISETP.GE.U32.AND P0, PT, R14, R6, PT ;  /* 0x000000060e00720c */ /* 0x000fe40003f06070 */
[----:B------:R-:W-:Y:S01]  /*0c40*/  I2FP.F32.U32 R17, R17 ;  /* 0x0000001100117245 */ /* 0x000fe20000201000 */
[----:B------:R-:W-:Y:S01]  /*0c50*/  FFMA R26, R21, R21, R26 ;  /* 0x00000015151a7223 */ /* 0x000fe2000000001a */
[----:B0-----:R-:W-:-:S02]  /*0c60*/  IADD3 R4, P1, PT, R4, 0x20, RZ ;  /* 0x0000002004047810 */ /* 0x001fc40007f3e0ff */
[----:B------:R-:W-:Y:S01]  /*0c70*/  ISETP.GE.U32.AND.EX P0, PT, R15, R7, PT, P0 ;  /* 0x000000070f00720c */ /* 0x000fe20003f06100 */
[----:B------:R-:W-:Y:S01]  /*0c80*/  FADD R17, R22, -R17 ;  /* 0x8000001116117221 */ /* 0x000fe20000000000 */
[----:B------:R-:W-:Y:S02]  /*0c90*/  I2FP.F32.U32 R18, R18 ;  /* 0x0000001200127245 */ /* 0x000fe40000201000 */
[----:B------:R-:W-:Y:S01]  /*0ca0*/  I2FP.F32.U32 R23, R23 ;  /* 0x0000001700177245 */ /* 0x000fe20000201000 */
[----:B------:R-:W-:Y:S01]  /*0cb0*/  FFMA R26, R17, R17, R26 ;  /* 0x00000011111a7223 */ /* 0x000fe2000000001a */
[----:B------:R-:W-:-:S03]  /*0cc0*/  IMAD.X R5, RZ, RZ, R5, P1 ;  /* 0x000000ffff057224 */ /* 0x000fc600008e0605 */
[----:B------:R-:W-:Y:S01]  /*0cd0*/  FADD R23, R18, -R23 ;  /* 0x8000001712177221 */ /* 0x000fe20000000000 */
[----:B------:R-:W-:-:S03]  /*0ce0*/  IADD3 R8, P1, PT, R8, 0x20, RZ ;  /* 0x0000002008087810 */ /* 0x000fc60007f3e0ff */
[----:B------:R-:W-:Y:S02]  /*0cf0*/  FFMA R26, R23, R23, R26 ;  /* 0x00000017171a7223 */ /* 0x000fe4000000001a */
[----:B------:R-:W-:-:S04]  /*0d00*/  IMAD.X R17, RZ, RZ, R9, P1 ;  /* 0x000000ffff117224 */ /* 0x000fc800008e0609 */
[----:B------:R-:W-:Y:S01]  /*0d10*/  IMAD.MOV.U32 R9, RZ, RZ, R17 ;  /* 0x000000ffff097224 */ /* 0x000fe200078e0011 */
[----:B--2---:R-:W-:Y:S02]  /*0d20*/  I2FP.F32.U32 R16, R16 ;  /* 0x0000001000107245 */ /* 0x004fe40000201000 */
[----:B---3--:R-:W-:Y:S02]  /*0d30*/  I2FP.F32.U32 R19, R19 ;  /* 0x0000001300137245 */ /* 0x008fe40000201000 */
[----:B------:R-:W-:-:S03]  /*0d40*/  I2FP.F32.U32 R24, R24 ;  /* 0x0000001800187245 */ /* 0x000fc60000201000 */
[----:B------:R-:W-:Y:S01]  /*0d50*/  FADD R19, R19, -R16 ;  /* 0x8000001013137221 */ /* 0x000fe20000000000 */
[----:B------:R-:W-:-:S03]  /*0d60*/  I2FP.F32.U32 R25, R25 ;  /* 0x0000001900197245 */ /* 0x000fc60000201000 */
[----:B------:R-:W-:Y:S02]  /*0d70*/  FFMA R26, R19, R19, R26 ;  /* 0x00000013131a7223 */ /* 0x000fe4000000001a */
[----:B------:R-:W-:-:S04]  /*0d80*/  FADD R25, R25, -R24 ;  /* 0x8000001819197221 */ /* 0x000fc80000000000 */
[----:B------:R-:W-:Y:S01]  /*0d90*/  FFMA R16, R25, R25, R26 ;  /* 0x0000001919107223 */ /* 0x000fe2000000001a */
[----:B------:R-:W-:Y:S06]  /*0da0*/  @!P0 BRA `(.L_x_28) ;  /* 0xfffffff800548947 */ /* 0x000fec000383ffff */
[----:B------:R-:W-:Y:S05]  /*0db0*/  BSYNC.RECONVERGENT B1 ;  /* 0x0000000000017941 */ /* 0x000fea0003800200 */
.L_x_27:
[----:B------:R-:W-:Y:S02]  /*0dc0*/  IMAD.MOV.U32 R6, RZ, RZ, R8 ;  /* 0x000000ffff067224 */ /* 0x000fe400078e0008 */
[----:B------:R-:W-:-:S07]  /*0dd0*/  IMAD.MOV.U32 R7, RZ, RZ, R9 ;  /* 0x000000ffff077224 */ /* 0x000fce00078e0009 */
.L_x_26:
[----:B------:R-:W-:Y:S05]  /*0de0*/  BSYNC.RECONVERGENT B0 ;  /* 0x0000000000007941 */ /* 0x000fea0003800200 */
.L_x_21:
        /* <DEDUP_REMOVED lines=9> */
[----:B------:R-:W-:-:S03]  /*0e80*/  IADD3 R3, P1, PT, R4, 0x2, RZ ;  /* 0x0000000204037810 */ /* 0x000fc60007f3e0ff */
[----:B------:R-:W-:Y:S02]  /*0e90*/  IMAD.X R10, R13, 0x1, R12, P0 ;  /* 0x000000010d0a7824 */ /* 0x000fe400000e060c */
[----:B------:R-:W-:Y:S01]  /*0ea0*/  IMAD.X R8, RZ, RZ, R5, P1 ;  /* 0x000000ffff087224 */ /* 0x000fe200008e0605 */
        /* <DEDUP_REMOVED lines=8> */
[----:B------:R-:W-:-:S04]  /*0f30*/  LOP3.LUT R3, R10, 0x6, RZ, 0xc0, !PT ;  /* 0x000000060a037812 */ /* 0x000fc800078ec0ff */
[----:B------:R-:W-:Y:S02]  /*0f40*/  ISETP.NE.U32.AND P0, PT, R3, 0x6, PT ;  /* 0x000000060300780c */ /* 0x000fe40003f05070 */
[----:B------:R-:W-:Y:S02]  /*0f50*/  LOP3.LUT R3, RZ, R5, RZ, 0x33, !PT ;  /* 0x00000005ff037212 */ /* 0x000fe400078e33ff */
[----:B------:R-:W-:-:S03]  /*0f60*/  ISETP.NE.AND.EX P0, PT, RZ, RZ, PT, P0 ;  /* 0x000000ffff00720c */ /* 0x000fc60003f05300 */
[----:B------:R-:W-:-:S10]  /*0f70*/  IMAD.X R3, R3, 0x1, R8, P2 ;  /* 0x0000000103037824 */ /* 0x000fd400010e0608 */
[----:B------:R-:W-:Y:S05]  /*0f80*/  @!P0 BRA `(.L_x_32) ;  /* 0x00000000008c8947 */ /* 0x000fea0003800000 */
[----:B------:R-:W-:Y:S01]  /*0f90*/  SHF.R.U64 R19, R10, 0x1, R3 ;  /* 0x000000010a137819 */ /* 0x000fe20000001203 */
[----:B------:R-:W-:Y:S01]  /*0fa0*/  BSSY.RECONVERGENT B2, `(.L_x_32) ;  /* 0x0000021000027945 */ /* 0x000fe20003800200 */
[----:B------:R-:W-:Y:S02]  /*0fb0*/  IMAD.MOV.U32 R8, RZ, RZ, R4 ;  /* 0x000000ffff087224 */ /* 0x000fe400078e0004 */
[----:B------:R-:W-:Y:S02]  /*0fc0*/  IMAD.MOV.U32 R13, RZ, RZ, R5 ;  /* 0x000000ffff0d7224 */ /* 0x000fe400078e0005 */
[----:B------:R-:W-:Y:S02]  /*0fd0*/  VIADD R19, R19, 0x1 ;  /* 0x0000000113137836 */ /* 0x000fe40000000000 */
[----:B------:R-:W-:Y:S02]  /*0fe0*/  IMAD.MOV.U32 R11, RZ, RZ, R6 ;  /* 0x000000ffff0b7224 */ /* 0x000fe400078e0006 */
[----:B------:R-:W-:Y:S01]  /*0ff0*/  IMAD.MOV.U32 R18, RZ, RZ, R7 ;  /* 0x000000ffff127224 */ /* 0x000fe200078e0007 */
[----:B------:R-:W-:Y:S01]  /*1000*/  LOP3.LUT R19, R19, 0x3, RZ, 0xc0, !PT ;  /* 0x0000000313137812 */ /* 0x000fe200078ec0ff */
[----:B------:R-:W-:-:S07]  /*1010*/  IMAD.MOV.U32 R20, RZ, RZ, RZ ;  /* 0x000000ffff147224 */ /* 0x000fce00078e00ff */
.L_x_33:
[----:B------:R-:W-:Y:S02]  /*1020*/  IMAD.MOV.U32 R6, RZ, RZ, R8 ;  /* 0x000000ffff067224 */ /* 0x000fe400078e0008 */
[----:B------:R-:W-:Y:S02]  /*1030*/  IMAD.MOV.U32 R4, RZ, RZ, R11 ;  /* 0x000000ffff047224 */ /* 0x000fe400078e000b */
[----:B------:R-:W-:Y:S02]  /*1040*/  IMAD.MOV.U32 R7, RZ, RZ, R13 ;  /* 0x000000ffff077224 */ /* 0x000fe400078e000d */
[----:B------:R-:W-:-:S03]  /*1050*/  IMAD.MOV.U32 R5, RZ, RZ, R18 ;  /* 0x000000ffff057224 */ /* 0x000fc600078e0012 */
[----:B------:R-:W2:Y:S04]  /*1060*/  LDG.E.U16 R6, desc[UR6][R6.64] ;  /* 0x0000000606067981 */ /* 0x000ea8000c1e1500 */
[----:B------:R-:W3:Y:S01]  /*1070*/  LDG.E.U16 R4, desc[UR6][R4.64] ;  /* 0x0000000604047981 */ /* 0x000ee2000c1e1500 */
[----:B------:R-:W-:Y:S02]  /*1080*/  IADD3 R19, P0, PT, R19, -0x1, RZ ;  /* 0xffffffff13137810 */ /* 0x000fe40007f1e0ff */
[----:B------:R-:W-:Y:S02]  /*1090*/  IADD3 R14, P3, PT, R14, 0x2, RZ ;  /* 0x000000020e0e7810 */ /* 0x000fe40007f7e0ff */
[----:B------:R-:W-:Y:S02]  /*10a0*/  IADD3.X R20, PT, PT, R20, -0x1, RZ, P0, !PT ;  /* 0xffffffff14147810 */ /* 0x000fe400007fe4ff */
[----:B------:R-:W-:Y:S01]  /*10b0*/  ISETP.NE.U32.AND P0, PT, R19, RZ, PT ;  /* 0x000000ff1300720c */ /* 0x000fe20003f05070 */
[----:B------:R-:W-:-:S03]  /*10c0*/  IMAD.X R15, RZ, RZ, R15, P3 ;  /* 0x000000ffff0f7224 */ /* 0x000fc600018e060f */
[----:B------:R-:W-:Y:S02]  /*10d0*/  ISETP.NE.AND.EX P0, PT, R20, RZ, PT, P0 ;  /* 0x000000ff1400720c */ /* 0x000fe40003f05300 */
[----:B--2---:R-:W-:Y:S02]  /*10e0*/  I2FP.F32.U32 R12, R6 ;  /* 0x00000006000c7245 */ /* 0x004fe40000201000 */
[----:B------:R-:W-:Y:S02]  /*10f0*/  IADD3 R6, P2, PT, R11, 0x2, RZ ;  /* 0x000000020b067810 */ /* 0x000fe40007f5e0ff */
[----:B---3--:R-:W-:Y:S02]  /*1100*/  I2FP.F32.U32 R17, R4 ;  /* 0x0000000400117245 */ /* 0x008fe40000201000 */
[----:B------:R-:W-:Y:S01]  /*1110*/  IADD3 R4, P1, PT, R8, 0x2, RZ ;  /* 0x0000000208047810 */ /* 0x000fe20007f3e0ff */
[----:B------:R-:W-:Y:S02]  /*1120*/  IMAD.X R7, RZ, RZ, R18, P2 ;  /* 0x000000ffff077224 */ /* 0x000fe400010e0612 */
[----:B------:R-:W-:Y:S01]  /*1130*/  FADD R17, R12, -R17 ;  /* 0x800000110c117221 */ /* 0x000fe20000000000 */
[----:B------:R-:W-:-:S02]  /*1140*/  IMAD.MOV.U32 R11, RZ, RZ, R6 ;  /* 0x000000ffff0b7224 */ /* 0x000fc400078e0006 */
[----:B------:R-:W-:Y:S02]  /*1150*/  IMAD.X R5, RZ, RZ, R13, P1 ;  /* 0x000000ffff057224 */ /* 0x000fe400008e060d */
[----:B------:R-:W-:Y:S01]  /*1160*/  FFMA R16, R17, R17, R16 ;  /* 0x0000001111107223 */ /* 0x000fe20000000010 */
[----:B------:R-:W-:Y:S02]  /*1170*/  IMAD.MOV.U32 R8, RZ, RZ, R4 ;  /* 0x000000ffff087224 */ /* 0x000fe400078e0004 */
[----:B------:R-:W-:Y:S02]  /*1180*/  IMAD.MOV.U32 R13, RZ, RZ, R5 ;  /* 0x000000ffff0d7224 */ /* 0x000fe400078e0005 */
[----:B------:R-:W-:Y:S01]  /*1190*/  IMAD.MOV.U32 R18, RZ, RZ, R7 ;  /* 0x000000ffff127224 */ /* 0x000fe200078e0007 */
[----:B------:R-:W-:Y:S06]  /*11a0*/  @P0 BRA `(.L_x_33) ;  /* 0xfffffffc009c0947 */ /* 0x000fec000383ffff */
[----:B------:R-:W-:Y:S05]  /*11b0*/  BSYNC.RECONVERGENT B2 ;  /* 0x0000000000027941 */ /* 0x000fea0003800200 */
.L_x_32:
[----:B------:R-:W-:Y:S05]  /*11c0*/  BSYNC.RECONVERGENT B1 ;  /* 0x0000000000017941 */ /* 0x000fea0003800200 */
.L_x_31:
        /* <DEDUP_REMOVED lines=16> */
[----:B------:R-:W-:-:S02]  /*12d0*/  IADD3 R14, P1, PT, R14, 0x8, RZ ;  /* 0x000000080e0e7810 */ /* 0x000fc40007f3e0ff */
[----:B------:R-:W-:Y:S02]  /*12e0*/  PLOP3.LUT P0, PT, PT, PT, PT, 0x8, 0x80 ;  /* 0x000000000080781c */ /* 0x000fe40003f0e170 */
[----:B0-----:R-:W-:Y:S01]  /*12f0*/  IADD3 R4, P2, PT, R4, 0x8, RZ ;  /* 0x0000000804047810 */ /* 0x001fe20007f5e0ff */
[----:B------:R-:W-:Y:S01]  /*1300*/  IMAD.X R15, RZ, RZ, R15, P1 ;  /* 0x000000ffff0f7224 */ /* 0x000fe200008e060f */
[----:B-1----:R-:W-:-:S03]  /*1310*/  IADD3 R6, P3, PT, R6, 0x8, RZ ;  /* 0x0000000806067810 */ /* 0x002fc60007f7e0ff */
[----:B------:R-:W-:Y:S02]  /*1320*/  IMAD.X R5, RZ, RZ, R5, P2 ;  /* 0x000000ffff057224 */ /* 0x000fe400010e0605 */
        /* <DEDUP_REMOVED lines=14> */
[----:B------:R-:W-:Y:S02]  /*1410*/  FFMA R11, R18, R18, R11 ;  /* 0x00000012120b7223 */ /* 0x000fe4000000000b */
[----:B------:R-:W-:-:S04]  /*1420*/  FADD R8, R19, -R8 ;  /* 0x8000000813087221 */ /* 0x000fc80000000000 */
[----:B------:R-:W-:-:S07]  /*1430*/  FFMA R16, R8, R8, R11 ;  /* 0x0000000808107223 */ /* 0x000fce000000000b */
.L_x_35:
[----:B------:R-:W-:Y:S05]  /*1440*/  BSYNC.RECONVERGENT B1 ;  /* 0x0000000000017941 */ /* 0x000fea0003800200 */
.L_x_34:
[CC--:B------:R-:W-:Y:S01]  /*1450*/  IADD3 R3, P3, PT, R9.reuse, -R14.reuse, RZ ;  /* 0x8000000e09037210 */ /* 0x0c0fe20007f7e0ff */
[----:B------:R-:W-:Y:S01]  /*1460*/  BSSY.RECONVERGENT B1, `(.L_x_36) ;  /* 0x0000073000017945 */ /* 0x000fe20003800200 */
[----:B------:R-:W-:Y:S02]  /*1470*/  ISETP.GT.U32.AND P2, PT, R9, R14, PT ;  /* 0x0000000e0900720c */ /* 0x000fe40003f44070 */
[----:B------:R-:W-:Y:S01]  /*1480*/  ISETP.LE.U32.AND P1, PT, R3, 0x18, PT ;  /* 0x000000180300780c */ /* 0x000fe20003f23070 */
[C---:B------:R-:W-:Y:S01]  /*1490*/  IMAD.X R3, R2.reuse, 0x1, ~R15, P3 ;  /* 0x0000000102037824 */ /* 0x040fe200018e0e0f */
[----:B------:R-:W-:-:S04]  /*14a0*/  ISETP.GT.U32.AND.EX P2, PT, R2, R15, PT, P2 ;  /* 0x0000000f0200720c */ /* 0x000fc80003f44120 */
[----:B------:R-:W-:-:S13]  /*14b0*/  ISETP.LE.U32.OR.EX P1, PT, R3, RZ, !P2, P1 ;  /* 0x000000ff0300720c */ /* 0x000fda0005723510 */
[----:B------:R-:W-:Y:S05]  /*14c0*/  @P1 BRA `(.L_x_37) ;  /* 0x0000000400b01947 */ /* 0x000fea0003800000 */
[----:B------:R-:W-:Y:S02]  /*14d0*/  IADD3 R3, P1, PT, R9, -0x18, RZ ;  /* 0xffffffe809037810 */ /* 0x000fe40007f3e0ff */
[----:B------:R-:W-:Y:S02]  /*14e0*/  PLOP3.LUT P0, PT, PT, PT, PT, 0x8, 0x80 ;  /* 0x000000000080781c */ /* 0x000fe40003f0e170 */
[----:B------:R-:W-:-:S11]  /*14f0*/  IADD3.X R8, PT, PT, R2, -0x1, RZ, P1, !PT ;  /* 0xffffffff02087810 */ /* 0x000fd60000ffe4ff */
.L_x_38:
        /* <DEDUP_REMOVED lines=15> */
[----:B------:R-:W-:Y:S02]  /*15f0*/  FADD R11, R11, -R18 ;  /* 0x800000120b0b7221 */ /* 0x000fe40000000000 */
[----:B------:R-:W2:Y:S01]  /*1600*/  LDG.E.U16 R18, desc[UR6][R6.64+0xc] ;  /* 0x00000c0606127981 */ /* 0x000ea2000c1e1500 */
[----:B----4-:R-:W-:Y:S01]  /*1610*/  I2FP.F32.U32 R13, R10 ;  /* 0x0000000a000d7245 */ /* 0x010fe20000201000 */
[----:B------:R-:W-:Y:S01]  /*1620*/  FFMA R16, R11, R11, R16 ;  /* 0x0000000b0b107223 */ /* 0x000fe20000000010 */
[----:B-----5:R-:W-:Y:S01]  /*1630*/  I2FP.F32.U32 R12, R12 ;  /* 0x0000000c000c7245 */ /* 0x020fe20000201000 */
[----:B------:R-:W3:Y:S04]  /*1640*/  LDG.E.U16 R10, desc[UR6][R4.64+0xe] ;  /* 0x00000e06040a7981 */ /* 0x000ee8000c1e1500 */
[----:B------:R-:W4:Y:S01]  /*1650*/  LDG.E.U16 R11, desc[UR6][R6.64+0xe] ;  /* 0x00000e06060b7981 */ /* 0x000f22000c1e1500 */
[----:B------:R-:W-:-:S03]  /*1660*/  FADD R13, R13, -R12 ;  /* 0x8000000c0d0d7221 */ /* 0x000fc60000000000 */
[----:B------:R-:W5:Y:S01]  /*1670*/  LDG.E.U16 R12, desc[UR6][R4.64+0x10] ;  /* 0x00001006040c7981 */ /* 0x000f62000c1e1500 */
[----:B------:R-:W-:-:S03]  /*1680*/  FFMA R16, R13, R13, R16 ;  /* 0x0000000d0d107223 */ /* 0x000fc60000000010 */
[----:B------:R-:W5:Y:S01]  /*1690*/  LDG.E.U16 R13, desc[UR6][R6.64+0x10] ;  /* 0x00001006060d7981 */ /* 0x000f62000c1e1500 */
[----:B------:R-:W-:Y:S02]  /*16a0*/  I2FP.F32.U32 R21, R21 ;  /* 0x0000001500157245 */ /* 0x000fe40000201000 */
[----:B------:R-:W-:Y:S02]  /*16b0*/  I2FP.F32.U32 R22, R22 ;  /* 0x0000001600167245 */ /* 0x000fe40000201000 */
[----:B------:R-:W-:Y:S02]  /*16c0*/  I2FP.F32.U32 R23, R23 ;  /* 0x0000001700177245 */ /* 0x000fe40000201000 */
[----:B------:R-:W-:Y:S01]  /*16d0*/  I2FP.F32.U32 R24, R24 ;  /* 0x0000001800187245 */ /* 0x000fe20000201000 */
[----:B------:R-:W-:Y:S01]  /*16e0*/  FADD R21, R21, -R22 ;  /* 0x8000001615157221 */ /* 0x000fe20000000000 */
[----:B------:R-:W-:Y:S02]  /*16f0*/  I2FP.F32.U32 R25, R25 ;  /* 0x0000001900197245 */ /* 0x000fe40000201000 */
[----:B------:R-:W-:Y:S01]  /*1700*/  I2FP.F32.U32 R26, R26 ;  /* 0x0000001a001a7245 */ /* 0x000fe20000201000 */
[----:B------:R-:W-:Y:S01]  /*1710*/  FFMA R22, R21, R21, R16 ;  /* 0x0000001515167223 */ /* 0x000fe20000000010 */
[----:B------:R-:W-:Y:S01]  /*1720*/  FADD R23, R23, -R24 ;  /* 0x8000001817177221 */ /* 0x000fe20000000000 */
[----:B------:R-:W5:Y:S03]  /*1730*/  LDG.E.U16 R16, desc[UR6][R4.64+0x12] ;  /* 0x0000120604107981 */ /* 0x000f66000c1e1500 */
[----:B------:R-:W-:Y:S01]  /*1740*/  FFMA R22, R23, R23, R22 ;  /* 0x0000001717167223 */ /* 0x000fe20000000016 */
[----:B------:R-:W-:Y:S01]  /*1750*/  I2FP.F32.U32 R23, R19 ;  /* 0x0000001300177245 */ /* 0x000fe20000201000 */
[----:B------:R-:W-:Y:S01]  /*1760*/  FADD R25, R25, -R26 ;  /* 0x8000001a19197221 */ /* 0x000fe20000000000 */
[----:B------:R-:W-:Y:S01]  /*1770*/  I2FP.F32.U32 R24, R20 ;  /* 0x0000001400187245 */ /* 0x000fe20000201000 */
[----:B------:R-:W5:Y:S01]  /*1780*/  LDG.E.U16 R21, desc[UR6][R6.64+0x12] ;  /* 0x0000120606157981 */ /* 0x000f62000c1e1500 */
[----:B------:R-:W-:Y:S01]  /*1790*/  I2FP.F32.U32 R17, R17 ;  /* 0x0000001100117245 */ /* 0x000fe20000201000 */
[----:B------:R-:W-:-:S02]  /*17a0*/  FFMA R25, R25, R25, R22 ;  /* 0x0000001919197223 */ /* 0x000fc40000000016 */
[----:B------:R-:W-:Y:S01]  /*17b0*/  FADD R24, R23, -R24 ;  /* 0x8000001817187221 */ /* 0x000fe20000000000 */
[----:B------:R-:W5:Y:S03]  /*17c0*/  LDG.E.U16 R20, desc[UR6][R4.64+0x14] ;  /* 0x0000140604147981 */ /* 0x000f66000c1e1500 */
[----:B------:R-:W-:Y:S01]  /*17d0*/  FFMA R25, R24, R24, R25 ;  /* 0x0000001818197223 */ /* 0x000fe20000000019 */
[----:B------:R-:W5:Y:S04]  /*17e0*/  LDG.E.U16 R19, desc[UR6][R6.64+0x14] ;  /* 0x0000140606137981 */ /* 0x000f68000c1e1500 */
[----:B------:R-:W5:Y:S01]  /*17f0*/  LDG.E.U16 R22, desc[UR6][R4.64+0x16] ;  /* 0x0000160604167981 */ /* 0x000f62000c1e1500 */
[----:B--2---:R-:W-:-:S03]  /*1800*/  I2FP.F32.U32 R26, R18 ;  /* 0x00000012001a7245 */ /* 0x004fc60000201000 */
[----:B------:R-:W2:Y:S01]  /*1810*/  LDG.E.U16 R18, desc[UR6][R6.64+0x16] ;  /* 0x0000160606127981 */ /* 0x000ea2000c1e1500 */
[----:B---3--:R-:W-:Y:S01]  /*1820*/  I2FP.F32.U32 R23, R10 ;  /* 0x0000000a00177245 */ /* 0x008fe20000201000 */
[----:B------:R-:W-:Y:S02]  /*1830*/  FADD R26, R17, -R26 ;  /* 0x8000001a111a7221 */ /* 0x000fe40000000000 */
[----:B------:R-:W3:Y:S01]  /*1840*/  LDG.E.U16 R10, desc[UR6][R6.64+0x18] ;  /* 0x00001806060a7981 */ /* 0x000ee2000c1e1500 */
[----:B----4-:R-:W-:Y:S01]  /*1850*/  I2FP.F32.U32 R24, R11 ;  /* 0x0000000b00187245 */ /* 0x010fe20000201000 */
[----:B------:R-:W-:Y:S02]  /*1860*/  FFMA R25, R26, R26, R25 ;  /* 0x0000001a1a197223 */ /* 0x000fe40000000019 */
[----:B------:R-:W4:Y:S02]  /*1870*/  LDG.E.U16 R17, desc[UR6][R4.64+0x18] ;  /* 0x0000180604117981 */ /* 0x000f24000c1e1500 */
[----:B------:R-:W-:-:S02]  /*1880*/  FADD R24, R23, -R24 ;  /* 0x8000001817187221 */ /* 0x000fc40000000000 */
[----:B------:R-:W4:Y:S01]  /*1890*/  LDG.E.U16 R11, desc[UR6][R4.64+0x1a] ;  /* 0x00001a06040b7981 */ /* 0x000f22000c1e1500 */
[----:B-----5:R-:W-:Y:S01]  /*18a0*/  I2FP.F32.U32 R27, R13 ;  /* 0x0000000d001b7245 */ /* 0x020fe20000201000 */
[----:B------:R-:W-:Y:S01]  /*18b0*/  FFMA R25, R24, R24, R25 ;  /* 0x0000001818197223 */ /* 0x000fe20000000019 */
[----:B------:R-:W-:Y:S01]  /*18c0*/  I2FP.F32.U32 R24, R12 ;  /* 0x0000000c00187245 */ /* 0x000fe20000201000 */
[----:B------:R-:W5:Y:S04]  /*18d0*/  LDG.E.U16 R23, desc[UR6][R6.64+0x1a] ;  /* 0x00001a0606177981 */ /* 0x000f68000c1e1500 */
[----:B------:R-:W-:Y:S01]  /*18e0*/  FADD R24, R24, -R27 ;  /* 0x8000001b18187221 */ /* 0x000fe20000000000 */
[----:B------:R-:W5:Y:S04]  /*18f0*/  LDG.E.U16 R13, desc[UR6][R4.64+0x1c] ;  /* 0x00001c06040d7981 */ /* 0x000f68000c1e1500 */
[----:B------:R-:W5:Y:S01]  /*1900*/  LDG.E.U16 R12, desc[UR6][R6.64+0x1c] ;  /* 0x00001c06060c7981 */ /* 0x000f62000c1e1500 */
[----:B------:R-:W-:-:S03]  /*1910*/  FFMA R26, R24, R24, R25 ;  /* 0x00000018181a7223 */ /* 0x000fc60000000019 */
[----:B------:R0:W5:Y:S04]  /*1920*/  LDG.E.U16 R25, desc[UR6][R4.64+0x1e] ;  /* 0x00001e0604197981 */ /* 0x000168000c1e1500 */
[----:B------:R1:W5:Y:S01]  /*1930*/  LDG.E.U16 R24, desc[UR6][R6.64+0x1e] ;  /* 0x00001e0606187981 */ /* 0x000362000c1e1500 */
[----:B------:R-:W-:Y:S02]  /*1940*/  I2FP.F32.U32 R16, R16 ;  /* 0x0000001000107245 */ /* 0x000fe40000201000 */
[----:B------:R-:W-:Y:S02]  /*1950*/  I2FP.F32.U32 R21, R21 ;  /* 0x0000001500157245 */ /* 0x000fe40000201000 */
[----:B------:R-:W-:-:S03]  /*1960*/  I2FP.F32.U32 R20, R20 ;  /* 0x0000001400147245 */ /* 0x000fc60000201000 */
[----:B------:R-:W-:Y:S01]  /*1970*/  FADD R21, R16, -R21 ;  /* 0x8000001510157221 */ /* 0x000fe20000000000 */
[----:B------:R-:W-:-:S03]  /*1980*/  I2FP.F32.U32 R19, R19 ;  /* 0x0000001300137245 */ /* 0x000fc60000201000 */
[----:B------:R-:W-:Y:S01]  /*1990*/  FFMA R26, R21, R21, R26 ;  /* 0x00000015151a7223 */ /* 0x000fe2000000001a */
[----:B------:R-:W-:Y:S02]  /*19a0*/  IADD3 R14, P1, PT, R14, 0x20, RZ ;  /* 0x000000200e0e7810 */ /* 0x000fe40007f3e0ff */
[----:B------:R-:W-:Y:S01]  /*19b0*/  I2FP.F32.U32 R22, R22 ;  /* 0x0000001600167245 */ /* 0x000fe20000201000 */
[----:B------:R-:W-:Y:S02]  /*19c0*/  FADD R19, R20, -R19 ;  /* 0x8000001314137221 */ /* 0x000fe40000000000 */
[----:B------:R-:W-:Y:S01]  /*19d0*/  IMAD.X R15, RZ, RZ, R15, P1 ;  /* 0x000000ffff0f7224 */ /* 0x000fe200008e060f */
[----:B------:R-:W-:Y:S01]  /*19e0*/  ISETP.GE.U32.AND P1, PT, R14, R3, PT ;  /* 0x000000030e00720c */ /* 0x000fe20003f26070 */
[----:B------:R-:W-:-:S03]  /*19f0*/  FFMA R26, R19, R19, R26 ;  /* 0x00000013131a7223 */ /* 0x000fc6000000001a */
[----:B------:R-:W-:Y:S02]  /*1a00*/  ISETP.GE.U32.AND.EX P1, PT, R15, R8, PT, P1 ;  /* 0x000000080f00720c */ /* 0x000fe40003f26110 */
[----:B0-----:R-:W-:-:S05]  /*1a10*/  IADD3 R4, P2, PT, R4, 0x20, RZ ;  /* 0x0000002004047810 */ /* 0x001fca0007f5e0ff */
[----:B------:R-:W-:Y:S01]  /*1a20*/  IMAD.X R5, RZ, RZ, R5, P2 ;  /* 0x000000ffff057224 */ /* 0x000fe200010e0605 */
[----:B-1----:R-:W-:-:S05]  /*1a30*/  IADD3 R6, P2, PT, R6, 0x20, RZ ;  /* 0x0000002006067810 */ /* 0x002fca0007f5e0ff */
[----:B------:R-:W-:Y:S01]  /*1a40*/  IMAD.X R7, RZ, RZ, R7, P2 ;  /* 0x000000ffff077224 */ /* 0x000fe200010e0607 */
[----:B--2---:R-:W-:Y:S02]  /*1a50*/  I2FP.F32.U32 R21, R18 ;  /* 0x0000001200157245 */ /* 0x004fe40000201000 */
[----:B---3--:R-:W-:-:S03]  /*1a60*/  I2FP.F32.U32 R10, R10 ;  /* 0x0000000a000a7245 */ /* 0x008fc60000201000 */
[----:B------:R-:W-:Y:S01]  /*1a70*/  FADD R21, R22, -R21 ;  /* 0x8000001516157221 */ /* 0x000fe20000000000 */
[----:B----4-:R-:W-:-:S03]  /*1a80*/  I2FP.F32.U32 R17, R17 ;  /* 0x0000001100117245 */ /* 0x010fc60000201000 */
[----:B------:R-:W-:Y:S01]  /*1a90*/  FFMA R26, R21, R21, R26 ;  /* 0x00000015151a7223 */ /* 0x000fe2000000001a */
[----:B------:R-:W-:Y:S01]  /*1aa0*/  I2FP.F32.U32 R11, R11 ;  /* 0x0000000b000b7245 */ /* 0x000fe20000201000 */
        /* <DEDUP_REMOVED lines=12> */
[----:B------:R-:W-:Y:S01]  /*1b70*/  FFMA R16, R25, R25, R26 ;  /* 0x0000001919107223 */ /* 0x000fe2000000001a */
[----:B------:R-:W-:Y:S06]  /*1b80*/  @!P1 BRA `(.L_x_38) ;  /* 0xfffffff8005c9947 */ /* 0x000fec000383ffff */
.L_x_37:
[----:B------:R-:W-:Y:S05]  /*1b90*/  BSYNC.RECONVERGENT B1 ;  /* 0x0000000000017941 */ /* 0x000fea0003800200 */
.L_x_36:
        /* <DEDUP_REMOVED lines=63> */
.L_x_40:
[----:B------:R-:W-:Y:S05]  /*1f90*/  BSYNC.RECONVERGENT B1 ;  /* 0x0000000000017941 */ /* 0x000fea0003800200 */
.L_x_39:
[----:B------:R-:W-:-:S04]  /*1fa0*/  ISETP.LT.U32.AND P1, PT, R14, R9, PT ;  /* 0x000000090e00720c */ /* 0x000fc80003f21070 */
[----:B------:R-:W-:-:S13]  /*1fb0*/  ISETP.LT.U32.OR.EX P0, PT, R15, R2, P0, P1 ;  /* 0x000000020f00720c */ /* 0x000fda0000701510 */
[----:B------:R-:W-:Y:S05]  /*1fc0*/  @!P0 BRA `(.L_x_30) ;  /* 0x0000000000608947 */ /* 0x000fea0003800000 */
[----:B------:R-:W2:Y:S04]  /*1fd0*/  LDG.E.U16 R2, desc[UR6][R4.64] ;  /* 0x0000000604027981 */ /* 0x000ea8000c1e1500 */
[----:B------:R-:W3:Y:S04]  /*1fe0*/  LDG.E.U16 R3, desc[UR6][R6.64] ;  /* 0x0000000606037981 */ /* 0x000ee8000c1e1500 */
[----:B------:R-:W4:Y:S04]  /*1ff0*/  LDG.E.U16 R8, desc[UR6][R4.64+0x2] ;  /* 0x0000020604087981 */ /* 0x000f28000c1e1500 */
[----:B------:R-:W5:Y:S04]  /*2000*/  LDG.E.U16 R9, desc[UR6][R6.64+0x2] ;  /* 0x0000020606097981 */ /* 0x000f68000c1e1500 */
[----:B------:R-:W5:Y:S04]  /*2010*/  LDG.E.U16 R10, desc[UR6][R4.64+0x4] ;  /* 0x00000406040a7981 */ /* 0x000f68000c1e1500 */
[----:B------:R-:W5:Y:S04]  /*2020*/  LDG.E.U16 R11, desc[UR6][R6.64+0x4] ;  /* 0x00000406060b7981 */ /* 0x000f68000c1e1500 */
[----:B------:R-:W5:Y:S04]  /*2030*/  LDG.E.U16 R12, desc[UR6][R4.64+0x6] ;  /* 0x00000606040c7981 */ /* 0x000f68000c1e1500 */
[----:B------:R-:W5:Y:S01]  /*2040*/  LDG.E.U16 R13, desc[UR6][R6.64+0x6] ;  /* 0x00000606060d7981 */ /* 0x000f62000c1e1500 */
[----:B--2---:R-:W-:-:S02]  /*2050*/  I2FP.F32.U32 R2, R2 ;  /* 0x0000000200027245 */ /* 0x004fc40000201000 */
        /* <DEDUP_REMOVED lines=15> */
.L_x_30:
[----:B------:R-:W-:Y:S05]  /*2150*/  BSYNC.RECONVERGENT B0 ;  /* 0x0000000000007941 */ /* 0x000fea0003800200 */
.L_x_29:
[----:B------:R-:W0:Y:S02]  /*2160*/  LDC.64 R2, c[0x0][0x390] ;  /* 0x0000e400ff027b82 */ /* 0x000e240000000a00 */
[----:B0-----:R-:W-:-:S05]  /*2170*/  IMAD.WIDE R2, R0, 0x4, R2 ;  /* 0x0000000400027825 */ /* 0x001fca00078e0202 */
[----:B------:R-:W-:Y:S01]  /*2180*/  STG.E desc[UR6][R2.64], R16 ;  /* 0x0000001002007986 */ /* 0x000fe2000c101906 */
[----:B------:R-:W-:Y:S05]  /*2190*/  EXIT ;  /* 0x000000000000794d */ /* 0x000fea0003800000 */
.L_x_41:
        /* <DEDUP_REMOVED lines=14> */
.L_x_85:


//--------------------- .text._Z7ProcessIhEvPT_S1_Pfii --------------------------
	.section	.text._Z7ProcessIhEvPT_S1_Pfii,"ax",@progbits
	.align	128
        .global         _Z7ProcessIhEvPT_S1_Pfii
        .type           _Z7ProcessIhEvPT_S1_Pfii,@function
        .size           _Z7ProcessIhEvPT_S1_Pfii,(.L_x_86 - _Z7ProcessIhEvPT_S1_Pfii)
        .other          _Z7ProcessIhEvPT_S1_Pfii,@"STO_CUDA_ENTRY STV_DEFAULT"
_Z7ProcessIhEvPT_S1_Pfii:
.text._Z7ProcessIhEvPT_S1_Pfii:
        /* <DEDUP_REMOVED lines=8> */
[----:B------:R-:W0:Y:S01]  /*0080*/  LDC.64 R2, c[0x0][0x380] ;  /* 0x0000e000ff027b82 */ /* 0x000e220000000a00 */
[----:B------:R-:W1:Y:S01]  /*0090*/  LDCU UR9, c[0x0][0x398] ;  /* 0x00007300ff0977ac */ /* 0x000e620008000800 */
[----:B------:R-:W-:Y:S01]  /*00a0*/  IMAD.MOV.U32 R14, RZ, RZ, RZ ;  /* 0x000000ffff0e7224 */ /* 0x000fe200078e00ff */
[----:B------:R-:W2:Y:S01]  /*00b0*/  LDCU.64 UR4, c[0x0][0x388] ;  /* 0x00007100ff0477ac */ /* 0x000ea20008000a00 */
[----:B------:R-:W3:Y:S01]  /*00c0*/  LDCU.64 UR6, c[0x0][0x358] ;  /* 0x00006b00ff0677ac */ /* 0x000ee20008000a00 */
[----:B-1----:R-:W-:Y:S01]  /*00d0*/  IMAD R9, R0, UR9, RZ ;  /* 0x0000000900097c24 */ /* 0x002fe2000f8e02ff */
[----:B------:R-:W-:Y:S02]  /*00e0*/  UISETP.GE.AND UP0, UPT, UR9, 0x4, UPT ;  /* 0x000000040900788c */ /* 0x000fe4000bf06270 */
[----:B------:R-:W-:Y:S01]  /*00f0*/  USHF.R.S32.HI UR8, URZ, 0x1f, UR9 ;  /* 0x0000001fff087899 */ /* 0x000fe20008011409 */
[----:B--2---:R-:W-:Y:S01]  /*0100*/  IMAD.U32 R4, RZ, RZ, UR4 ;  /* 0x00000004ff047e24 */ /* 0x004fe2000f8e00ff */
[----:B------:R-:W-:Y:S01]  /*0110*/  SHF.R.S32.HI R8, RZ, 0x1f, R9 ;  /* 0x0000001fff087819 */ /* 0x000fe20000011409 */
[----:B------:R-:W-:Y:S01]  /*0120*/  IMAD.U32 R5, RZ, RZ, UR5 ;  /* 0x00000005ff057e24 */ /* 0x000fe2000f8e00ff */
[----:B0-----:R-:W-:-:S05]  /*0130*/  IADD3 R11, P0, PT, R9, R2, RZ ;  /* 0x00000002090b7210 */ /* 0x001fca0007f1e0ff */
[----:B------:R-:W-:Y:S02]  /*0140*/  IMAD.X R10, R8, 0x1, R3, P0 ;  /* 0x00000001080a7824 */ /* 0x000fe400000e0603 */
[--C-:B------:R-:W-:Y:S02]  /*0150*/  IMAD.MOV.U32 R13, RZ, RZ, R11.reuse ;  /* 0x000000ffff0d7224 */ /* 0x100fe400078e000b */
[----:B------:R-:W-:Y:S02]  /*0160*/  IMAD.MOV.U32 R16, RZ, RZ, R11 ;  /* 0x000000ffff107224 */ /* 0x000fe400078e000b */
[--C-:B------:R-:W-:Y:S02]  /*0170*/  IMAD.MOV.U32 R12, RZ, RZ, R10.reuse ;  /* 0x000000ffff0c7224 */ /* 0x100fe400078e000a */
[----:B------:R-:W-:Y:S01]  /*0180*/  IMAD.MOV.U32 R15, RZ, RZ, R10 ;  /* 0x000000ffff0f7224 */ /* 0x000fe200078e000a */
[----:B---3--:R-:W-:Y:S06]  /*0190*/  BRA.U !UP0, `(.L_x_42) ;  /* 0x0000000d082c7547 */ /* 0x008fec000b800000 */
[----:B------:R-:W-:Y:S01]  /*01a0*/  ULOP3.LUT UR4, UR9, 0xfffffffc, URZ, 0xc0, !UPT ;  /* 0xfffffffc09047892 */ /* 0x000fe2000f8ec0ff */
[----:B------:R-:W-:Y:S01]  /*01b0*/  IADD3 R15, P0, PT, R11, 0x4, RZ ;  /* 0x000000040b0f7810 */ /* 0x000fe20007f1e0ff */
[----:B------:R-:W-:Y:S01]  /*01c0*/  BSSY.RECONVERGENT B0, `(.L_x_43) ;  /* 0x0000049000007945 */ /* 0x000fe20003800200 */
[----:B------:R-:W-:Y:S01]  /*01d0*/  LOP3.LUT R6, RZ, R2, RZ, 0x33, !PT ;  /* 0x00000002ff067212 */ /* 0x000fe200078e33ff */
[----:B------:R-:W-:Y:S01]  /*01e0*/  USHF.R.S32.HI UR5, URZ, 0x1f, UR4 ;  /* 0x0000001fff057899 */ /* 0x000fe20008011404 */
[----:B------:R-:W-:Y:S01]  /*01f0*/  LOP3.LUT R7, RZ, R3, RZ, 0x33, !PT ;  /* 0x00000003ff077212 */ /* 0x000fe200078e33ff */
[----:B------:R-:W-:Y:S01]  /*0200*/  IMAD.X R16, RZ, RZ, R10, P0 ;  /* 0x000000ffff107224 */ /* 0x000fe200000e060a */
[----:B------:R-:W-:Y:S01]  /*0210*/  IADD3 R12, P1, P2, R2, UR4, R9 ;  /* 0x00000004020c7c10 */ /* 0x000fe2000fa3e009 */
[----:B------:R-:W-:-:S03]  /*0220*/  IMAD.MOV.U32 R14, RZ, RZ, RZ ;  /* 0x000000ffff0e7224 */ /* 0x000fc600078e00ff */
[----:B------:R-:W-:Y:S02]  /*0230*/  ISETP.GT.U32.AND P0, PT, R12, R15, PT ;  /* 0x0000000f0c00720c */ /* 0x000fe40003f04070 */
[----:B------:R-:W-:-:S04]  /*0240*/  IADD3.X R13, PT, PT, R3, UR5, R8, P1, P2 ;  /* 0x00000005030d7c10 */ /* 0x000fc80008fe4408 */
[----:B------:R-:W-:-:S04]  /*0250*/  ISETP.GT.U32.AND.EX P0, PT, R13, R16, PT, P0 ;  /* 0x000000100d00720c */ /* 0x000fc80003f04100 */
[----:B------:R-:W-:Y:S01]  /*0260*/  SEL R15, R12, R15, P0 ;  /* 0x0000000f0c0f7207 */ /* 0x000fe20000000000 */
[----:B------:R-:W-:Y:S01]  /*0270*/  IMAD.MOV.U32 R12, RZ, RZ, R10 ;  /* 0x000000ffff0c7224 */ /* 0x000fe200078e000a */
[----:B------:R-:W-:Y:S01]  /*0280*/  SEL R16, R13, R16, P0 ;  /* 0x000000100d107207 */ /* 0x000fe20000000000 */
[----:B------:R-:W-:Y:S01]  /*0290*/  IMAD.MOV.U32 R13, RZ, RZ, R11 ;  /* 0x000000ffff0d7224 */ /* 0x000fe200078e000b */
[----:B------:R-:W-:-:S04]  /*02a0*/  IADD3 R15, P2, P1, -R9, R15, R6 ;  /* 0x0000000f090f7210 */ /* 0x000fc8000795e106 */
[----:B------:R-:W-:Y:S02]  /*02b0*/  LOP3.LUT R6, R15, 0xc, RZ, 0xc0, !PT ;  /* 0x0000000c0f067812 */ /* 0x000fe400078ec0ff */
[----:B------:R-:W-:Y:S02]  /*02c0*/  IADD3.X R16, PT, PT, ~R8, R16, R7, P2, P1 ;  /* 0x0000001008107210 */ /* 0x000fe400017e2507 */
        /* <DEDUP_REMOVED lines=15> */
.L_x_46:
[----:B------:R-:W-:Y:S02]  /*03c0*/  IMAD.MOV.U32 R5, RZ, RZ, R6 ;  /* 0x000000ffff057224 */ /* 0x000fe400078e0006 */
[----:B------:R-:W-:Y:S02]  /*03d0*/  IMAD.MOV.U32 R4, RZ, RZ, R17 ;  /* 0x000000ffff047224 */ /* 0x000fe400078e0011 */
[----:B------:R-:W-:-:S03]  /*03e0*/  IMAD.MOV.U32 R6, RZ, RZ, R18 ;  /* 0x000000ffff067224 */ /* 0x000fc600078e0012 */
[----:B------:R-:W2:Y:S04]  /*03f0*/  LDG.E.U8 R20, desc[UR6][R4.64] ;  /* 0x0000000604147981 */ /* 0x000ea8000c1e1100 */
[----:B------:R-:W3:Y:S04]  /*0400*/  LDG.E.U8 R21, desc[UR6][R6.64] ;  /* 0x0000000606157981 */ /* 0x000ee8000c1e1100 */
[----:B------:R-:W4:Y:S04]  /*0410*/  LDG.E.U8 R19, desc[UR6][R4.64+0x2] ;  /* 0x0000020604137981 */ /* 0x000f28000c1e1100 */
[----:B------:R-:W5:Y:S04]  /*0420*/  LDG.E.U8 R18, desc[UR6][R6.64+0x2] ;  /* 0x0000020606127981 */ /* 0x000f68000c1e1100 */
[----:B------:R-:W5:Y:S04]  /*0430*/  LDG.E.U8 R22, desc[UR6][R4.64+0x1] ;  /* 0x0000010604167981 */ /* 0x000f68000c1e1100 */
[----:B------:R-:W5:Y:S04]  /*0440*/  LDG.E.U8 R24, desc[UR6][R6.64+0x1] ;  /* 0x0000010606187981 */ /* 0x000f68000c1e1100 */
[----:B------:R-:W5:Y:S04]  /*0450*/  LDG.E.U8 R13, desc[UR6][R4.64+0x3] ;  /* 0x00000306040d7981 */ /* 0x000f68000c1e1100 */
[----:B------:R-:W5:Y:S01]  /*0460*/  LDG.E.U8 R17, desc[UR6][R6.64+0x3] ;  /* 0x0000030606117981 */ /* 0x000f62000c1e1100 */
[----:B------:R-:W-:-:S05]  /*0470*/  IADD3 R12, P0, PT, R12, 0x1, RZ ;  /* 0x000000010c0c7810 */ /* 0x000fca0007f1e0ff */
[----:B------:R-:W-:Y:S01]  /*0480*/  IMAD.X R23, RZ, RZ, R23, P0 ;  /* 0x000000ffff177224 */ /* 0x000fe200000e0617 */
[----:B------:R-:W-:-:S04]  /*0490*/  ISETP.NE.U32.AND P0, PT, R12, RZ, PT ;  /* 0x000000ff0c00720c */ /* 0x000fc80003f05070 */
[----:B------:R-:W-:Y:S02]  /*04a0*/  ISETP.NE.AND.EX P0, PT, R23, RZ, PT, P0 ;  /* 0x000000ff1700720c */ /* 0x000fe40003f05300 */
[----:B--2---:R-:W-:Y:S02]  /*04b0*/  I2FP.F32.U32 R20, R20 ;  /* 0x0000001400147245 */ /* 0x004fe40000201000 */
[----:B---3--:R-:W-:Y:S02]  /*04c0*/  I2FP.F32.U32 R21, R21 ;  /* 0x0000001500157245 */ /* 0x008fe40000201000 */
[----:B----4-:R-:W-:Y:S02]  /*04d0*/  I2FP.F32.U32 R19, R19 ;  /* 0x0000001300137245 */ /* 0x010fe40000201000 */
[----:B-----5:R-:W-:Y:S01]  /*04e0*/  I2FP.F32.U32 R18, R18 ;  /* 0x0000001200127245 */ /* 0x020fe20000201000 */
[----:B------:R-:W-:Y:S01]  /*04f0*/  FADD R21, R20, -R21 ;  /* 0x8000001514157221 */ /* 0x000fe20000000000 */
[----:B------:R-:W-:-:S03]  /*0500*/  I2FP.F32.U32 R22, R22 ;  /* 0x0000001600167245 */ /* 0x000fc60000201000 */
[----:B------:R-:W-:Y:S01]  /*0510*/  FADD R19, R19, -R18 ;  /* 0x8000001213137221 */ /* 0x000fe20000000000 */
[----:B------:R-:W-:Y:S01]  /*0520*/  I2FP.F32.U32 R25, R24 ;  /* 0x0000001800197245 */ /* 0x000fe20000201000 */
[----:B------:R-:W-:Y:S01]  /*0530*/  FFMA R14, R21, R21, R14 ;  /* 0x00000015150e7223 */ /* 0x000fe2000000000e */
[----:B------:R-:W-:-:S03]  /*0540*/  I2FP.F32.U32 R13, R13 ;  /* 0x0000000d000d7245 */ /* 0x000fc60000201000 */
[----:B------:R-:W-:Y:S01]  /*0550*/  FADD R25, R22, -R25 ;  /* 0x8000001916197221 */ /* 0x000fe20000000000 */
[----:B------:R-:W-:-:S03]  /*0560*/  I2FP.F32.U32 R18, R17 ;  /* 0x0000001100127245 */ /* 0x000fc60000201000 */
[----:B------:R-:W-:Y:S02]  /*0570*/  FFMA R14, R25, R25, R14 ;  /* 0x00000019190e7223 */ /* 0x000fe4000000000e */
[----:B------:R-:W-:Y:S01]  /*0580*/  FADD R13, R13, -R18 ;  /* 0x800000120d0d7221 */ /* 0x000fe20000000000 */
[----:B------:R-:W-:Y:S02]  /*0590*/  IADD3 R18, P2, PT, R6, 0x4, RZ ;  /* 0x0000000406127810 */ /* 0x000fe40007f5e0ff */
[----:B------:R-:W-:Y:S01]  /*05a0*/  IADD3 R17, P1, PT, R4, 0x4, RZ ;  /* 0x0000000404117810 */ /* 0x000fe20007f3e0ff */
[----:B------:R-:W-:Y:S02]  /*05b0*/  FFMA R14, R19, R19, R14 ;  /* 0x00000013130e7223 */ /* 0x000fe4000000000e */
[----:B------:R-:W-:Y:S02]  /*05c0*/  IMAD.X R7, RZ, RZ, R7, P2 ;  /* 0x000000ffff077224 */ /* 0x000fe400010e0607 */
[----:B------:R-:W-:-:S02]  /*05d0*/  IMAD.X R6, RZ, RZ, R5, P1 ;  /* 0x000000ffff067224 */ /* 0x000fc400008e0605 */
[----:B------:R-:W-:Y:S01]  /*05e0*/  FFMA R14, R13, R13, R14 ;  /* 0x0000000d0d0e7223 */ /* 0x000fe2000000000e */
[----:B------:R-:W-:Y:S02]  /*05f0*/  IMAD.MOV.U32 R4, RZ, RZ, R18 ;  /* 0x000000ffff047224 */ /* 0x000fe400078e0012 */
[----:B------:R-:W-:Y:S01]  /*0600*/  IMAD.MOV.U32 R5, RZ, RZ, R7 ;  /* 0x000000ffff057224 */ /* 0x000fe200078e0007 */
[----:B------:R-:W-:Y:S06]  /*0610*/  @P0 BRA `(.L_x_46) ;  /* 0xfffffffc00680947 */ /* 0x000fec000383ffff */
[----:B------:R-:W-:Y:S05]  /*0620*/  BSYNC.RECONVERGENT B1 ;  /* 0x0000000000017941 */ /* 0x000fea0003800200 */
.L_x_45:
[----:B------:R-:W-:Y:S02]  /*0630*/  IMAD.MOV.U32 R13, RZ, RZ, R17 ;  /* 0x000000ffff0d7224 */ /* 0x000fe400078e0011 */
[----:B------:R-:W-:-:S07]  /*0640*/  IMAD.MOV.U32 R12, RZ, RZ, R6 ;  /* 0x000000ffff0c7224 */ /* 0x000fce00078e0006 */
.L_x_44:
[----:B------:R-:W-:Y:S05]  /*0650*/  BSYNC.RECONVERGENT B0 ;  /* 0x0000000000007941 */ /* 0x000fea0003800200 */
.L_x_43:
[----:B------:R-:W-:Y:S01]  /*0660*/  ISETP.GE.U32.AND P0, PT, R15, 0xc, PT ;  /* 0x0000000c0f00780c */ /* 0x000fe20003f06070 */
[----:B------:R-:W-:Y:S01]  /*0670*/  BSSY.RECONVERGENT B0, `(.L_x_42) ;  /* 0x000007d000007945 */ /* 0x000fe20003800200 */
[----:B------:R-:W-:Y:S02]  /*0680*/  IMAD.MOV.U32 R15, RZ, RZ, R12 ;  /* 0x000000ffff0f7224 */ /* 0x000fe400078e000c */
[----:B------:R-:W-:Y:S01]  /*0690*/  ISETP.GE.U32.AND.EX P0, PT, R16, RZ, PT, P0 ;  /* 0x000000ff1000720c */ /* 0x000fe20003f06100 */
[----:B------:R-:W-:-:S12]  /*06a0*/  IMAD.MOV.U32 R16, RZ, RZ, R13 ;  /* 0x000000ffff107224 */ /* 0x000fd800078e000d */
[----:B------:R-:W-:Y:S05]  /*06b0*/  @!P0 BRA `(.L_x_47) ;  /* 0x0000000400e08947 */ /* 0x000fea0003800000 */
[----:B------:R-:W-:Y:S01]  /*06c0*/  IADD3 R16, P0, PT, R11, UR4, RZ ;  /* 0x000000040b107c10 */ /* 0x000fe2000ff1e0ff */
[----:B------:R-:W-:Y:S01]  /*06d0*/  BSSY.RECONVERGENT B1, `(.L_x_48) ;  /* 0x0000074000017945 */ /* 0x000fe20003800200 */
[----:B------:R-:W-:Y:S02]  /*06e0*/  IMAD.MOV.U32 R18, RZ, RZ, R4 ;  /* 0x000000ffff127224 */ /* 0x000fe400078e0004 */
[----:B------:R-:W-:Y:S01]  /*06f0*/  IMAD.MOV.U32 R7, RZ, RZ, R5 ;  /* 0x000000ffff077224 */ /* 0x000fe200078e0005 */
[----:B------:R-:W-:Y:S01]  /*0700*/  IADD3.X R15, PT, PT, R10, UR5, RZ, P0, !PT ;  /* 0x000000050a0f7c10 */ /* 0x000fe200087fe4ff */
[----:B------:R-:W-:Y:S02]  /*0710*/  IMAD.MOV.U32 R17, RZ, RZ, R13 ;  /* 0x000000ffff117224 */ /* 0x000fe400078e000d */
[----:B------:R-:W-:-:S07]  /*0720*/  IMAD.MOV.U32 R6, RZ, RZ, R12 ;  /* 0x000000ffff067224 */ /* 0x000fce00078e000c */
.L_x_49:
        /* <DEDUP_REMOVED lines=10> */
[----:B------:R-:W5:Y:S04]  /*07d0*/  LDG.E.U8 R23, desc[UR6][R6.64+0x3] ;  /* 0x0000030606177981 */ /* 0x000f68000c1e1100 */
[----:B------:R-:W5:Y:S01]  /*07e0*/  LDG.E.U8 R25, desc[UR6][R6.64+0x4] ;  /* 0x0000040606197981 */ /* 0x000f62000c1e1100 */
[----:B--2---:R-:W-:-:S02]  /*07f0*/  I2FP.F32.U32 R17, R17 ;  /* 0x0000001100117245 */ /* 0x004fc40000201000 */
[----:B---3--:R-:W-:-:S05]  /*0800*/  I2FP.F32.U32 R24, R24 ;  /* 0x0000001800187245 */ /* 0x008fca0000201000 */
[----:B------:R-:W-:Y:S02]  /*0810*/  FADD R17, R17, -R24 ;  /* 0x8000001811117221 */ /* 0x000fe40000000000 */
[----:B------:R-:W2:Y:S02]  /*0820*/  LDG.E.U8 R24, desc[UR6][R4.64+0x4] ;  /* 0x0000040604187981 */ /* 0x000ea4000c1e1100 */
[----:B------:R-:W-:Y:S02]  /*0830*/  FFMA R26, R17, R17, R14 ;  /* 0x00000011111a7223 */ /* 0x000fe4000000000e */
[----:B------:R-:W3:Y:S04]  /*0840*/  LDG.E.U8 R14, desc[UR6][R4.64+0x5] ;  /* 0x00000506040e7981 */ /* 0x000ee8000c1e1100 */
[----:B------:R-:W3:Y:S01]  /*0850*/  LDG.E.U8 R17, desc[UR6][R6.64+0x5] ;  /* 0x0000050606117981 */ /* 0x000ee2000c1e1100 */
[----:B----4-:R-:W-:-:S02]  /*0860*/  I2FP.F32.U32 R18, R18 ;  /* 0x0000001200127245 */ /* 0x010fc40000201000 */
[----:B-----5:R-:W-:Y:S02]  /*0870*/  I2FP.F32.U32 R19, R19 ;  /* 0x0000001300137245 */ /* 0x020fe40000201000 */
[----:B------:R-:W-:Y:S02]  /*0880*/  I2FP.F32.U32 R20, R20 ;  /* 0x0000001400147245 */ /* 0x000fe40000201000 */
[----:B------:R-:W-:Y:S01]  /*0890*/  I2FP.F32.U32 R21, R21 ;  /* 0x0000001500157245 */ /* 0x000fe20000201000 */
[----:B------:R-:W-:Y:S01]  /*08a0*/  FADD R19, R18, -R19 ;  /* 0x8000001312137221 */ /* 0x000fe20000000000 */
[----:B------:R-:W-:Y:S01]  /*08b0*/  I2FP.F32.U32 R22, R22 ;  /* 0x0000001600167245 */ /* 0x000fe20000201000 */
[----:B------:R-:W4:Y:S01]  /*08c0*/  LDG.E.U8 R18, desc[UR6][R4.64+0x6] ;  /* 0x0000060604127981 */ /* 0x000f22000c1e1100 */
[----:B------:R-:W-:Y:S01]  /*08d0*/  I2FP.F32.U32 R23, R23 ;  /* 0x0000001700177245 */ /* 0x000fe20000201000 */
[----:B------:R-:W-:Y:S01]  /*08e0*/  FFMA R26, R19, R19, R26 ;  /* 0x00000013131a7223 */ /* 0x000fe2000000001a */
[----:B------:R-:W-:Y:S01]  /*08f0*/  FADD R21, R20, -R21 ;  /* 0x8000001514157221 */ /* 0x000fe20000000000 */
[----:B------:R-:W5:Y:S01]  /*0900*/  LDG.E.U8 R19, desc[UR6][R6.64+0x6] ;  /* 0x0000060606137981 */ /* 0x000f62000c1e1100 */
[----:B------:R-:W-:Y:S01]  /*0910*/  I2FP.F32.U32 R25, R25 ;  /* 0x0000001900197245 */ /* 0x000fe20000201000 */
[----:B------:R-:W-:Y:S01]  /*0920*/  FADD R23, R22, -R23 ;  /* 0x8000001716177221 */ /* 0x000fe20000000000 */
[----:B------:R-:W-:Y:S01]  /*0930*/  FFMA R26, R21, R21, R26 ;  /* 0x00000015151a7223 */ /* 0x000fe2000000001a */
[----:B------:R-:W5:Y:S04]  /*0940*/  LDG.E.U8 R20, desc[UR6][R4.64+0x7] ;  /* 0x0000070604147981 */ /* 0x000f68000c1e1100 */
[----:B------:R-:W5:Y:S01]  /*0950*/  LDG.E.U8 R21, desc[UR6][R6.64+0x7] ;  /* 0x0000070606157981 */ /* 0x000f62000c1e1100 */
[----:B------:R-:W-:-:S03]  /*0960*/  FFMA R26, R23, R23, R26 ;  /* 0x00000017171a7223 */ /* 0x000fc6000000001a */
[----:B------:R-:W5:Y:S04]  /*0970*/  LDG.E.U8 R22, desc[UR6][R4.64+0x8] ;  /* 0x0000080604167981 */ /* 0x000f68000c1e1100 */
[----:B------:R-:W5:Y:S01]  /*0980*/  LDG.E.U8 R23, desc[UR6][R6.64+0x8] ;  /* 0x0000080606177981 */ /* 0x000f62000c1e1100 */
[----:B--2---:R-:W-:Y:S02]  /*0990*/  I2FP.F32.U32 R24, R24 ;  /* 0x0000001800187245 */ /* 0x004fe40000201000 */
[----:B---3--:R-:W-:-:S03]  /*09a0*/  I2FP.F32.U32 R14, R14 ;  /* 0x0000000e000e7245 */ /* 0x008fc60000201000 */
[----:B------:R-:W-:Y:S02]  /*09b0*/  FADD R25, R24, -R25 ;  /* 0x8000001918197221 */ /* 0x000fe40000000000 */
[----:B------:R-:W2:Y:S01]  /*09c0*/  LDG.E.U8 R24, desc[UR6][R4.64+0x9] ;  /* 0x0000090604187981 */ /* 0x000ea2000c1e1100 */
[----:B------:R-:W-:Y:S01]  /*09d0*/  I2FP.F32.U32 R17, R17 ;  /* 0x0000001100117245 */ /* 0x000fe20000201000 */
[----:B------:R-:W-:Y:S02]  /*09e0*/  FFMA R26, R25, R25, R26 ;  /* 0x00000019191a7223 */ /* 0x000fe4000000001a */
[----:B------:R-:W3:Y:S02]  /*09f0*/  LDG.E.U8 R25, desc[UR6][R6.64+0x9] ;  /* 0x0000090606197981 */ /* 0x000ee4000c1e1100 */
[----:B------:R-:W-:Y:S02]  /*0a00*/  FADD R17, R14, -R17 ;  /* 0x800000110e117221 */ /* 0x000fe40000000000 */
[----:B------:R-:W3:Y:S02]  /*0a10*/  LDG.E.U8 R14, desc[UR6][R6.64+0xa] ;  /* 0x00000a06060e7981 */ /* 0x000ee4000c1e1100 */
[----:B------:R-:W-:-:S02]  /*0a20*/  FFMA R26, R17, R17, R26 ;  /* 0x00000011111a7223 */ /* 0x000fc4000000001a */
[----:B------:R-:W3:Y:S01]  /*0a30*/  LDG.E.U8 R17, desc[UR6][R4.64+0xa] ;  /* 0x00000a0604117981 */ /* 0x000ee2000c1e1100 */
[----:B----4-:R-:W-:Y:S02]  /*0a40*/  I2FP.F32.U32 R18, R18 ;  /* 0x0000001200127245 */ /* 0x010fe40000201000 */
[----:B-----5:R-:W-:Y:S02]  /*0a50*/  I2FP.F32.U32 R19, R19 ;  /* 0x0000001300137245 */ /* 0x020fe40000201000 */
[----:B------:R-:W-:-:S03]  /*0a60*/  I2FP.F32.U32 R20, R20 ;  /* 0x0000001400147245 */ /* 0x000fc60000201000 */
[----:B------:R-:W-:Y:S02]  /*0a70*/  FADD R19, R18, -R19 ;  /* 0x8000001312137221 */ /* 0x000fe40000000000 */
[----:B------:R-:W4:Y:S01]  /*0a80*/  LDG.E.U8 R18, desc[UR6][R6.64+0xb] ;  /* 0x00000b0606127981 */ /* 0x000f22000c1e1100 */
[----:B------:R-:W-:Y:S01]  /*0a90*/  I2FP.F32.U32 R21, R21 ;  /* 0x0000001500157245 */ /* 0x000fe20000201000 */
[----:B------:R-:W-:Y:S02]  /*0aa0*/  FFMA R26, R19, R19, R26 ;  /* 0x00000013131a7223 */ /* 0x000fe4000000001a */
[----:B------:R-:W5:Y:S01]  /*0ab0*/  LDG.E.U8 R19, desc[UR6][R4.64+0xb] ;  /* 0x00000b0604137981 */ /* 0x000f62000c1e1100 */
[----:B------:R-:W-:Y:S01]  /*0ac0*/  I2FP.F32.U32 R22, R22 ;  /* 0x0000001600167245 */ /* 0x000fe20000201000 */
[----:B------:R-:W-:Y:S02]  /*0ad0*/  FADD R21, R20, -R21 ;  /* 0x8000001514157221 */ /* 0x000fe40000000000 */
[----:B------:R-:W4:Y:S01]  /*0ae0*/  LDG.E.U8 R20, desc[UR6][R4.64+0xc] ;  /* 0x00000c0604147981 */ /* 0x000f22000c1e1100 */
[----:B------:R-:W-:Y:S01]  /*0af0*/  I2FP.F32.U32 R23, R23 ;  /* 0x0000001700177245 */ /* 0x000fe20000201000 */
[----:B------:R-:W-:-:S02]  /*0b00*/  FFMA R26, R21, R21, R26 ;  /* 0x00000015151a7223 */ /* 0x000fc4000000001a */
[----:B------:R-:W4:Y:S02]  /*0b10*/  LDG.E.U8 R21, desc[UR6][R6.64+0xc] ;  /* 0x00000c0606157981 */ /* 0x000f24000c1e1100 */
[----:B------:R-:W-:Y:S02]  /*0b20*/  FADD R23, R22, -R23 ;  /* 0x8000001716177221 */ /* 0x000fe40000000000 */
[----:B------:R-:W4:Y:S02]  /*0b30*/  LDG.E.U8 R22, desc[UR6][R4.64+0xd] ;  /* 0x00000d0604167981 */ /* 0x000f24000c1e1100 */
[----:B------:R-:W-:Y:S02]  /*0b40*/  FFMA R26, R23, R23, R26 ;  /* 0x00000017171a7223 */ /* 0x000fe4000000001a */
[----:B------:R-:W4:Y:S01]  /*0b50*/  LDG.E.U8 R23, desc[UR6][R4.64+0xe] ;  /* 0x00000e0604177981 */ /* 0x000f22000c1e1100 */
[----:B--2---:R-:W-:Y:S02]  /*0b60*/  I2FP.F32.U32 R24, R24 ;  /* 0x0000001800187245 */ /* 0x004fe40000201000 */
[----:B---3--:R-:W-:-:S05]  /*0b70*/  I2FP.F32.U32 R25, R25 ;  /* 0x0000001900197245 */ /* 0x008fca0000201000 */
[----:B------:R-:W-:Y:S01]  /*0b80*/  FADD R25, R24, -R25 ;  /* 0x8000001918197221 */ /* 0x000fe20000000000 */
[----:B------:R-:W-:Y:S02]  /*0b90*/  I2FP.F32.U32 R24, R14 ;  /* 0x0000000e00187245 */ /* 0x000fe40000201000 */
[----:B------:R-:W-:Y:S01]  /*0ba0*/  I2FP.F32.U32 R17, R17 ;  /* 0x0000001100117245 */ /* 0x000fe20000201000 */
[----:B------:R-:W2:Y:S01]  /*0bb0*/  LDG.E.U8 R14, desc[UR6][R6.64+0xd] ;  /* 0x00000d06060e7981 */ /* 0x000ea2000c1e1100 */
[----:B------:R-:W-:-:S03]  /*0bc0*/  FFMA R26, R25, R25, R26 ;  /* 0x00000019191a7223 */ /* 0x000fc6000000001a */
[----:B------:R-:W-:Y:S02]  /*0bd0*/  FADD R25, R17, -R24 ;  /* 0x8000001811197221 */ /* 0x000fe40000000000 */
[----:B------:R-:W3:Y:S02]  /*0be0*/  LDG.E.U8 R17, desc[UR6][R6.64+0xe] ;  /* 0x00000e0606117981 */ /* 0x000ee4000c1e1100 */
[----:B------:R-:W-:Y:S02]  /*0bf0*/  FFMA R26, R25, R25, R26 ;  /* 0x00000019191a7223 */ /* 0x000fe4000000001a */
[----:B------:R-:W3:Y:S04]  /*0c00*/  LDG.E.U8 R24, desc[UR6][R4.64+0xf] ;  /* 0x00000f0604187981 */ /* 0x000ee8000c1e1100 */
[----:B------:R0:W3:Y:S01]  /*0c10*/  LDG.E.U8 R25, desc[UR6][R6.64+0xf] ;  /* 0x00000f0606197981 */ /* 0x0000e2000c1e1100 */
[----:B-----5:R-:W-:-:S02]  /*0c20*/  I2FP.F32.U32 R19, R19 ;  /* 0x0000001300137245 */ /* 0x020fc40000201000 */
[----:B----4-:R-:W-:Y:S02]  /*0c30*/  I2FP.F32.U32 R18, R18 ;  /* 0x0000001200127245 */ /* 0x010fe40000201000 */
[----:B------:R-:W-:Y:S02]  /*0c40*/  IADD3 R13, P0, PT, R13, 0x10, RZ ;  /* 0x000000100d0d7810 */ /* 0x000fe40007f1e0ff */
[----:B------:R-:W-:Y:S01]  /*0c50*/  I2FP.F32.U32 R20, R20 ;  /* 0x0000001400147245 */ /* 0x000fe20000201000 */
[----:B------:R-:W-:Y:S01]  /*0c60*/  FADD R19, R19, -R18 ;  /* 0x8000001213137221 */ /* 0x000fe20000000000 */
[----:B------:R-:W-:Y:S01]  /*0c70*/  I2FP.F32.U32 R21, R21 ;  /* 0x0000001500157245 */ /* 0x000fe20000201000 */
[----:B------:R-:W-:Y:S01]  /*0c80*/  IMAD.X R12, RZ, RZ, R12, P0 ;  /* 0x000000ffff0c7224 */ /* 0x000fe200000e060c */
[----:B------:R-:W-:Y:S01]  /*0c90*/  ISETP.GE.U32.AND P0, PT, R13, R16, PT ;  /* 0x000000100d00720c */ /* 0x000fe20003f06070 */
[----:B------:R-:W-:Y:S01]  /*0ca0*/  FFMA R26, R19, R19, R26 ;  /* 0x00000013131a7223 */ /* 0x000fe2000000001a */
[----:B------:R-:W-:Y:S01]  /*0cb0*/  I2FP.F32.U32 R22, R22 ;  /* 0x0000001600167245 */ /* 0x000fe20000201000 */
[----:B------:R-:W-:Y:S01]  /*0cc0*/  FADD R21, R20, -R21 ;  /* 0x8000001514157221 */ /* 0x000fe20000000000 */
[----:B------:R-:W-:-:S02]  /*0cd0*/  ISETP.GE.U32.AND.EX P0, PT, R12, R15, PT, P0 ;  /* 0x0000000f0c00720c */ /* 0x000fc40003f06100 */
[----:B------:R-:W-:Y:S01]  /*0ce0*/  I2FP.F32.U32 R23, R23 ;  /* 0x0000001700177245 */ /* 0x000fe20000201000 */
[----:B------:R-:W-:Y:S01]  /*0cf0*/  FFMA R26, R21, R21, R26 ;  /* 0x00000015151a7223 */ /* 0x000fe2000000001a */
[----:B------:R-:W-:-:S05]  /*0d00*/  IADD3 R18, P2, PT, R6, 0x10, RZ ;  /* 0x0000001006127810 */ /* 0x000fca0007f5e0ff */
[----:B0-----:R-:W-:Y:S01]  /*0d10*/  IMAD.X R7, RZ, RZ, R7, P2 ;  /* 0x000000ffff077224 */ /* 0x001fe200010e0607 */
[----:B--2---:R-:W-:-:S05]  /*0d20*/  I2FP.F32.U32 R19, R14 ;  /* 0x0000000e00137245 */ /* 0x004fca0000201000 */
[----:B------:R-:W-:Y:S01]  /*0d30*/  FADD R19, R22, -R19 ;  /* 0x8000001316137221 */ /* 0x000fe20000000000 */
[----:B---3--:R-:W-:-:S03]  /*0d40*/  I2FP.F32.U32 R14, R17 ;  /* 0x00000011000e7245 */ /* 0x008fc60000201000 */
[----:B------:R-:W-:Y:S01]  /*0d50*/  FFMA R26, R19, R19, R26 ;  /* 0x00000013131a7223 */ /* 0x000fe2000000001a */
[----:B------:R-:W-:Y:S01]  /*0d60*/  I2FP.F32.U32 R24, R24 ;  /* 0x0000001800187245 */ /* 0x000fe20000201000 */
[----:B------:R-:W-:Y:S01]  /*0d70*/  FADD R23, R23, -R14 ;  /* 0x8000000e17177221 */ /* 0x000fe20000000000 */
[----:B------:R-:W-:Y:S02]  /*0d80*/  I2FP.F32.U32 R25, R25 ;  /* 0x0000001900197245 */ /* 0x000fe40000201000 */
[----:B------:R-:W-:Y:S01]  /*0d90*/  IADD3 R17, P1, PT, R4, 0x10, RZ ;  /* 0x0000001004117810 */ /* 0x000fe20007f3e0ff */
[----:B------:R-:W-:Y:S02]  /*0da0*/  FFMA R26, R23, R23, R26 ;  /* 0x00000017171a7223 */ /* 0x000fe4000000001a */
[----:B------:R-:W-:Y:S01]  /*0db0*/  FADD R25, R24, -R25 ;  /* 0x8000001918197221 */ /* 0x000fe20000000000 */
[----:B------:R-:W-:Y:S02]  /*0dc0*/  IMAD.MOV.U32 R4, RZ, RZ, R18 ;  /* 0x000000ffff047224 */ /* 0x000fe400078e0012 */
[----:B------:R-:W-:-:S02]  /*0dd0*/  IMAD.X R6, RZ, RZ, R5, P1 ;  /* 0x000000ffff067224 */ /* 0x000fc400008e0605 */
[----:B------:R-:W-:Y:S01]  /*0de0*/  FFMA R14, R25, R25, R26 ;  /* 0x00000019190e7223 */ /* 0x000fe2000000001a */
[----:B------:R-:W-:Y:S01]  /*0df0*/  IMAD.MOV.U32 R5, RZ, RZ, R7 ;  /* 0x000000ffff057224 */ /* 0x000fe200078e0007 */
[----:B------:R-:W-:Y:S06]  /*0e00*/  @!P0 BRA `(.L_x_49) ;  /* 0xfffffff800488947 */ /* 0x000fec000383ffff */
[----:B------:R-:W-:Y:S05]  /*0e10*/  BSYNC.RECONVERGENT B1 ;  /* 0x0000000000017941 */ /* 0x000fea0003800200 */
.L_x_48:
[----:B------:R-:W-:Y:S02]  /*0e20*/  IMAD.MOV.U32 R16, RZ, RZ, R17 ;  /* 0x000000ffff107224 */ /* 0x000fe400078e0011 */
[----:B------:R-:W-:-:S07]  /*0e30*/  IMAD.MOV.U32 R15, RZ, RZ, R6 ;  /* 0x000000ffff0f7224 */ /* 0x000fce00078e0006 */
.L_x_47:
[----:B------:R-:W-:Y:S05]  /*0e40*/  BSYNC.RECONVERGENT B0 ;  /* 0x0000000000007941 */ /* 0x000fea0003800200 */
.L_x_42:
[----:B------:R-:W-:Y:S01]  /*0e50*/  IADD3 R6, P0, PT, R11, UR9, RZ ;  /* 0x000000090b067c10 */ /* 0x000fe2000ff1e0ff */
[----:B------:R-:W-:Y:S03]  /*0e60*/  BSSY.RECONVERGENT B0, `(.L_x_50) ;  /* 0x000012b000007945 */ /* 0x000fe60003800200 */
[----:B------:R-:W-:Y:S02]  /*0e70*/  IADD3.X R7, PT, PT, R10, UR8, RZ, P0, !PT ;  /* 0x000000080a077c10 */ /* 0x000fe400087fe4ff */
[----:B------:R-:W-:-:S04]  /*0e80*/  ISETP.GE.U32.AND P0, PT, R13, R6, PT ;  /* 0x000000060d00720c */ /* 0x000fc80003f06070 */
[----:B------:R-:W-:-:S13]  /*0e90*/  ISETP.GE.U32.AND.EX P0, PT, R12, R7, PT, P0 ;  /* 0x000000070c00720c */ /* 0x000fda0003f06100 */
[----:B------:R-:W-:Y:S05]  /*0ea0*/  @P0 BRA `(.L_x_51) ;  /* 0x0000001000980947 */ /* 0x000fea0003800000 */
[----:B------:R-:W-:Y:S01]  /*0eb0*/  IADD3 R9, P1, P2, R9, UR9, R2 ;  /* 0x0000000909097c10 */ /* 0x000fe2000fa3e002 */
[----:B------:R-:W-:Y:S03]  /*0ec0*/  BSSY.RECONVERGENT B1, `(.L_x_52) ;  /* 0x000002a000017945 */ /* 0x000fe60003800200 */
[----:B------:R-:W-:Y:S01]  /*0ed0*/  IADD3.X R8, PT, PT, R8, UR8, R3, P1, P2 ;  /* 0x0000000808087c10 */ /* 0x000fe20008fe4403 */
[----:B------:R-:W-:Y:S02]  /*0ee0*/  IMAD.IADD R2, R9, 0x1, -R16 ;  /* 0x0000000109027824 */ /* 0x000fe400078e0a10 */
[----:B------:R-:W-:-:S03]  /*0ef0*/  IMAD.MOV.U32 R3, RZ, RZ, R15 ;  /* 0x000000ffff037224 */ /* 0x000fc600078e000f */
[----:B------:R-:W-:Y:S01]  /*0f00*/  LOP3.LUT R11, R2, 0x3, RZ, 0xc0, !PT ;  /* 0x00000003020b7812 */ /* 0x000fe200078ec0ff */
[----:B------:R-:W-:-:S03]  /*0f10*/  IMAD.MOV.U32 R2, RZ, RZ, R16 ;  /* 0x000000ffff027224 */ /* 0x000fc600078e0010 */
[----:B------:R-:W-:-:S04]  /*0f20*/  ISETP.NE.U32.AND P0, PT, R11, RZ, PT ;  /* 0x000000ff0b00720c */ /* 0x000fc80003f05070 */
[----:B------:R-:W-:-:S13]  /*0f30*/  ISETP.NE.AND.EX P0, PT, RZ, RZ, PT, P0 ;  /* 0x000000ffff00720c */ /* 0x000fda0003f05300 */
[----:B------:R-:W-:Y:S05]  /*0f40*/  @!P0 BRA `(.L_x_53) ;  /* 0x0000000000848947 */ /* 0x000fea0003800000 */
[----:B------:R-:W-:Y:S01]  /*0f50*/  IADD3 R11, P0, PT, RZ, -R11, RZ ;  /* 0x8000000bff0b7210 */ /* 0x000fe20007f1e0ff */
[----:B------:R-:W-:Y:S01]  /*0f60*/  BSSY.RECONVERGENT B2, `(.L_x_53) ;  /* 0x000001f000027945 */ /* 0x000fe20003800200 */
[----:B------:R-:W-:Y:S02]  /*0f70*/  IMAD.MOV.U32 R10, RZ, RZ, R4 ;  /* 0x000000ffff0a7224 */ /* 0x000fe400078e0004 */
[----:B------:R-:W-:Y:S02]  /*0f80*/  IMAD.MOV.U32 R19, RZ, RZ, R5 ;  /* 0x000000ffff137224 */ /* 0x000fe400078e0005 */
[----:B------:R-:W-:Y:S02]  /*0f90*/  IMAD.MOV.U32 R20, RZ, RZ, R16 ;  /* 0x000000ffff147224 */ /* 0x000fe400078e0010 */
[----:B------:R-:W-:Y:S02]  /*0fa0*/  IMAD.MOV.U32 R21, RZ, RZ, R15 ;  /* 0x000000ffff157224 */ /* 0x000fe400078e000f */
[----:B------:R-:W-:-:S07]  /*0fb0*/  IMAD.X R22, RZ, RZ, -0x1, P0 ;  /* 0xffffffffff167424 */ /* 0x000fce00000e06ff */
.L_x_54:
[----:B------:R-:W-:Y:S02]  /*0fc0*/  IMAD.MOV.U32 R4, RZ, RZ, R20 ;  /* 0x000000ffff047224 */ /* 0x000fe400078e0014 */
[----:B------:R-:W-:Y:S02]  /*0fd0*/  IMAD.MOV.U32 R2, RZ, RZ, R10 ;  /* 0x000000ffff027224 */ /* 0x000fe400078e000a */
[----:B------:R-:W-:Y:S02]  /*0fe0*/  IMAD.MOV.U32 R5, RZ, RZ, R21 ;  /* 0x000000ffff057224 */ /* 0x000fe400078e0015 */
[----:B------:R-:W-:-:S03]  /*0ff0*/  IMAD.MOV.U32 R3, RZ, RZ, R19 ;  /* 0x000000ffff037224 */ /* 0x000fc600078e0013 */
[----:B------:R-:W2:Y:S04]  /*1000*/  LDG.E.U8 R4, desc[UR6][R4.64] ;  /* 0x0000000604047981 */ /* 0x000ea8000c1e1100 */
[----:B------:R-:W3:Y:S01]  /*1010*/  LDG.E.U8 R2, desc[UR6][R2.64] ;  /* 0x0000000602027981 */ /* 0x000ee2000c1e1100 */
[----:B------:R-:W-:Y:S02]  /*1020*/  IADD3 R11, P0, PT, R11, 0x1, RZ ;  /* 0x000000010b0b7810 */ /* 0x000fe40007f1e0ff */
[----:B------:R-:W-:-:S03]  /*1030*/  IADD3 R13, P3, PT, R13, 0x1, RZ ;  /* 0x000000010d0d7810 */ /* 0x000fc60007f7e0ff */
[----:B------:R-:W-:Y:S01]  /*1040*/  IMAD.X R22, RZ, RZ, R22, P0 ;  /* 0x000000ffff167224 */ /* 0x000fe200000e0616 */
        /* <DEDUP_REMOVED lines=17> */
.L_x_53:
[----:B------:R-:W-:Y:S05]  /*1160*/  BSYNC.RECONVERGENT B1 ;  /* 0x0000000000017941 */ /* 0x000fea0003800200 */
.L_x_52:
[----:B------:R-:W-:-:S05]  /*1170*/  IADD3 R9, P0, PT, R16, -R9, RZ ;  /* 0x8000000910097210 */ /* 0x000fca0007f1e0ff */
[----:B------:R-:W-:Y:S01]  /*1180*/  IMAD.X R8, R15, 0x1, ~R8, P0 ;  /* 0x000000010f087824 */ /* 0x000fe200000e0e08 */
[----:B------:R-:W-:-:S04]  /*1190*/  ISETP.GT.U32.AND P0, PT, R9, -0x4, PT ;  /* 0xfffffffc0900780c */ /* 0x000fc80003f04070 */
[----:B------:R-:W-:-:S13]  /*11a0*/  ISETP.GT.U32.AND.EX P0, PT, R8, -0x1, PT, P0 ;  /* 0xffffffff0800780c */ /* 0x000fda0003f04100 */
[----:B------:R-:W-:Y:S05]  /*11b0*/  @P0 BRA `(.L_x_51) ;  /* 0x0000000c00d40947 */ /* 0x000fea0003800000 */
[----:B------:R-:W-:Y:S01]  /*11c0*/  ISETP.GE.U32.AND P1, PT, R13, R6, PT ;  /* 0x000000060d00720c */ /* 0x000fe20003f26070 */
[----:B------:R-:W-:Y:S01]  /*11d0*/  BSSY.RECONVERGENT B1, `(.L_x_55) ;  /* 0x0000023000017945 */ /* 0x000fe20003800200 */
[----:B------:R-:W-:Y:S02]  /*11e0*/  PLOP3.LUT P0, PT, PT, PT, PT, 0x80, 0x8 ;  /* 0x000000000008781c */ /* 0x000fe40003f0f070 */
[----:B------:R-:W-:-:S13]  /*11f0*/  ISETP.GE.U32.AND.EX P1, PT, R12, R7, PT, P1 ;  /* 0x000000070c00720c */ /* 0x000fda0003f26110 */
[----:B------:R-:W-:Y:S05]  /*1200*/  @!P1 BRA `(.L_x_56) ;  /* 0x00000000007c9947 */ /* 0x000fea0003800000 */
[----:B------:R-:W2:Y:S04]  /*1210*/  LDG.E.U8 R9, desc[UR6][R2.64] ;  /* 0x0000000602097981 */ /* 0x000ea8000c1e1100 */
[----:B------:R-:W3:Y:S04]  /*1220*/  LDG.E.U8 R10, desc[UR6][R4.64] ;  /* 0x00000006040a7981 */ /* 0x000ee8000c1e1100 */
[----:B------:R-:W4:Y:S04]  /*1230*/  LDG.E.U8 R11, desc[UR6][R2.64+0x1] ;  /* 0x00000106020b7981 */ /* 0x000f28000c1e1100 */
[----:B------:R-:W5:Y:S04]  /*1240*/  LDG.E.U8 R15, desc[UR6][R4.64+0x1] ;  /* 0x00000106040f7981 */ /* 0x000f68000c1e1100 */
[----:B------:R-:W5:Y:S04]  /*1250*/  LDG.E.U8 R16, desc[UR6][R2.64+0x2] ;  /* 0x0000020602107981 */ /* 0x000f68000c1e1100 */
[----:B------:R-:W5:Y:S04]  /*1260*/  LDG.E.U8 R17, desc[UR6][R4.64+0x2] ;  /* 0x0000020604117981 */ /* 0x000f68000c1e1100 */
[----:B------:R0:W5:Y:S04]  /*1270*/  LDG.E.U8 R18, desc[UR6][R2.64+0x3] ;  /* 0x0000030602127981 */ /* 0x000168000c1e1100 */
[----:B------:R1:W5:Y:S01]  /*1280*/  LDG.E.U8 R8, desc[UR6][R4.64+0x3] ;  /* 0x0000030604087981 */ /* 0x000362000c1e1100 */
        /* <DEDUP_REMOVED lines=23> */
.L_x_56:
[----:B------:R-:W-:Y:S05]  /*1400*/  BSYNC.RECONVERGENT B1 ;  /* 0x0000000000017941 */ /* 0x000fea0003800200 */
.L_x_55:
        /* <DEDUP_REMOVED lines=11> */
.L_x_59:
[----:B------:R-:W2:Y:S04]  /*14c0*/  LDG.E.U8 R11, desc[UR6][R2.64] ;  /* 0x00000006020b7981 */ /* 0x000ea8000c1e1100 */
[----:B------:R-:W3:Y:S04]  /*14d0*/  LDG.E.U8 R16, desc[UR6][R4.64] ;  /* 0x0000000604107981 */ /* 0x000ee8000c1e1100 */
[----:B------:R-:W4:Y:S04]  /*14e0*/  LDG.E.U8 R10, desc[UR6][R2.64+0x1] ;  /* 0x00000106020a7981 */ /* 0x000f28000c1e1100 */
[----:B------:R-:W5:Y:S04]  /*14f0*/  LDG.E.U8 R15, desc[UR6][R4.64+0x1] ;  /* 0x00000106040f7981 */ /* 0x000f68000c1e1100 */
[----:B------:R-:W4:Y:S04]  /*1500*/  LDG.E.U8 R20, desc[UR6][R2.64+0x2] ;  /* 0x0000020602147981 */ /* 0x000f28000c1e1100 */
[----:B------:R-:W4:Y:S04]  /*1510*/  LDG.E.U8 R21, desc[UR6][R4.64+0x2] ;  /* 0x0000020604157981 */ /* 0x000f28000c1e1100 */
[----:B------:R-:W4:Y:S04]  /*1520*/  LDG.E.U8 R22, desc[UR6][R2.64+0x3] ;  /* 0x0000030602167981 */ /* 0x000f28000c1e1100 */
[----:B------:R-:W4:Y:S04]  /*1530*/  LDG.E.U8 R23, desc[UR6][R4.64+0x3] ;  /* 0x0000030604177981 */ /* 0x000f28000c1e1100 */
[----:B------:R-:W4:Y:S04]  /*1540*/  LDG.E.U8 R24, desc[UR6][R2.64+0x4] ;  /* 0x0000040602187981 */ /* 0x000f28000c1e1100 */
[----:B------:R-:W4:Y:S04]  /*1550*/  LDG.E.U8 R25, desc[UR6][R4.64+0x4] ;  /* 0x0000040604197981 */ /* 0x000f28000c1e1100 */
[----:B------:R-:W4:Y:S04]  /*1560*/  LDG.E.U8 R18, desc[UR6][R2.64+0x5] ;  /* 0x0000050602127981 */ /* 0x000f28000c1e1100 */
[----:B------:R-:W4:Y:S04]  /*1570*/  LDG.E.U8 R19, desc[UR6][R4.64+0x5] ;  /* 0x0000050604137981 */ /* 0x000f28000c1e1100 */
[----:B------:R-:W4:Y:S01]  /*1580*/  LDG.E.U8 R17, desc[UR6][R4.64+0x6] ;  /* 0x0000060604117981 */ /* 0x000f22000c1e1100 */
[----:B--2---:R-:W-:-:S02]  /*1590*/  I2FP.F32.U32 R11, R11 ;  /* 0x0000000b000b7245 */ /* 0x004fc40000201000 */
[----:B---3--:R-:W-:-:S05]  /*15a0*/  I2FP.F32.U32 R16, R16 ;  /* 0x0000001000107245 */ /* 0x008fca0000201000 */
[----:B------:R-:W-:Y:S02]  /*15b0*/  FADD R11, R11, -R16 ;  /* 0x800000100b0b7221 */ /* 0x000fe40000000000 */
[----:B------:R-:W2:Y:S01]  /*15c0*/  LDG.E.U8 R16, desc[UR6][R2.64+0x6] ;  /* 0x0000060602107981 */ /* 0x000ea2000c1e1100 */
[----:B-----5:R-:W-:Y:S01]  /*15d0*/  I2FP.F32.U32 R15, R15 ;  /* 0x0000000f000f7245 */ /* 0x020fe20000201000 */
[----:B------:R-:W-:Y:S01]  /*15e0*/  FFMA R26, R11, R11, R14 ;  /* 0x0000000b0b1a7223 */ /* 0x000fe2000000000e */
[----:B----4-:R-:W-:Y:S01]  /*15f0*/  I2FP.F32.U32 R14, R10 ;  /* 0x0000000a000e7245 */ /* 0x010fe20000201000 */
[----:B------:R-:W3:Y:S04]  /*1600*/  LDG.E.U8 R11, desc[UR6][R4.64+0x7] ;  /* 0x00000706040b7981 */ /* 0x000ee8000c1e1100 */
[----:B------:R-:W4:Y:S01]  /*1610*/  LDG.E.U8 R10, desc[UR6][R2.64+0x7] ;  /* 0x00000706020a7981 */ /* 0x000f22000c1e1100 */
[----:B------:R-:W-:-:S03]  /*1620*/  FADD R15, R14, -R15 ;  /* 0x8000000f0e0f7221 */ /* 0x000fc60000000000 */
[----:B------:R-:W5:Y:S01]  /*1630*/  LDG.E.U8 R14, desc[UR6][R2.64+0x8] ;  /* 0x00000806020e7981 */ /* 0x000f62000c1e1100 */
[----:B------:R-:W-:-:S03]  /*1640*/  FFMA R26, R15, R15, R26 ;  /* 0x0000000f0f1a7223 */ /* 0x000fc6000000001a */
[----:B------:R-:W5:Y:S01]  /*1650*/  LDG.E.U8 R15, desc[UR6][R4.64+0x8] ;  /* 0x00000806040f7981 */ /* 0x000f62000c1e1100 */
[----:B------:R-:W-:Y:S02]  /*1660*/  I2FP.F32.U32 R20, R20 ;  /* 0x0000001400147245 */ /* 0x000fe40000201000 */
[----:B------:R-:W-:Y:S02]  /*1670*/  I2FP.F32.U32 R21, R21 ;  /* 0x0000001500157245 */ /* 0x000fe40000201000 */
[----:B------:R-:W-:Y:S02]  /*1680*/  I2FP.F32.U32 R22, R22 ;  /* 0x0000001600167245 */ /* 0x000fe40000201000 */
[----:B------:R-:W-:Y:S01]  /*1690*/  I2FP.F32.U32 R23, R23 ;  /* 0x0000001700177245 */ /* 0x000fe20000201000 */
[----:B------:R-:W-:Y:S01]  /*16a0*/  FADD R21, R20, -R21 ;  /* 0x8000001514157221 */ /* 0x000fe20000000000 */
[----:B------:R-:W-:Y:S01]  /*16b0*/  I2FP.F32.U32 R24, R24 ;  /* 0x0000001800187245 */ /* 0x000fe20000201000 */
[----:B------:R-:W5:Y:S01]  /*16c0*/  LDG.E.U8 R20, desc[UR6][R2.64+0x9] ;  /* 0x0000090602147981 */ /* 0x000f62000c1e1100 */
[----:B------:R-:W-:Y:S01]  /*16d0*/  I2FP.F32.U32 R25, R25 ;  /* 0x0000001900197245 */ /* 0x000fe20000201000 */
[----:B------:R-:W-:Y:S01]  /*16e0*/  FFMA R26, R21, R21, R26 ;  /* 0x00000015151a7223 */ /* 0x000fe2000000001a */
[----:B------:R-:W-:Y:S01]  /*16f0*/  FADD R23, R22, -R23 ;  /* 0x8000001716177221 */ /* 0x000fe20000000000 */
[----:B------:R-:W-:Y:S01]  /*1700*/  I2FP.F32.U32 R22, R18 ;  /* 0x0000001200167245 */ /* 0x000fe20000201000 */
[----:B------:R-:W5:Y:S01]  /*1710*/  LDG.E.U8 R21, desc[UR6][R4.64+0x9] ;  /* 0x0000090604157981 */ /* 0x000f62000c1e1100 */
[----:B------:R-:W-:Y:S01]  /*1720*/  FADD R25, R24, -R25 ;  /* 0x8000001918197221 */ /* 0x000fe20000000000 */
[----:B------:R-:W-:Y:S01]  /*1730*/  FFMA R26, R23, R23, R26 ;  /* 0x00000017171a7223 */ /* 0x000fe2000000001a */
[----:B------:R-:W-:Y:S01]  /*1740*/  I2FP.F32.U32 R23, R19 ;  /* 0x0000001300177245 */ /* 0x000fe20000201000 */
[----:B------:R-:W5:Y:S02]  /*1750*/  LDG.E.U8 R18, desc[UR6][R4.64+0xa] ;  /* 0x00000a0604127981 */ /* 0x000f64000c1e1100 */
[----:B------:R-:W-:Y:S01]  /*1760*/  FFMA R26, R25, R25, R26 ;  /* 0x00000019191a7223 */ /* 0x000fe2000000001a */
[----:B------:R-:W-:Y:S01]  /*1770*/  I2FP.F32.U32 R25, R17 ;  /* 0x0000001100197245 */ /* 0x000fe20000201000 */
[----:B------:R-:W-:Y:S01]  /*1780*/  FADD R23, R22, -R23 ;  /* 0x8000001716177221 */ /* 0x000fe20000000000 */
[----:B------:R-:W5:Y:S03]  /*1790*/  LDG.E.U8 R19, desc[UR6][R2.64+0xa] ;  /* 0x00000a0602137981 */ /* 0x000f66000c1e1100 */
[----:B------:R-:W-:Y:S01]  /*17a0*/  FFMA R26, R23, R23, R26 ;  /* 0x00000017171a7223 */ /* 0x000fe2000000001a */
[----:B------:R-:W5:Y:S04]  /*17b0*/  LDG.E.U8 R22, desc[UR6][R2.64+0xb] ;  /* 0x00000b0602167981 */ /* 0x000f68000c1e1100 */
[----:B------:R-:W5:Y:S01]  /*17c0*/  LDG.E.U8 R17, desc[UR6][R4.64+0xb] ;  /* 0x00000b0604117981 */ /* 0x000f62000c1e1100 */
[----:B--2---:R-:W-:-:S02]  /*17d0*/  I2FP.F32.U32 R16, R16 ;  /* 0x0000001000107245 */ /* 0x004fc40000201000 */
[----:B---3--:R-:W-:-:S03]  /*17e0*/  I2FP.F32.U32 R24, R11 ;  /* 0x0000000b00187245 */ /* 0x008fc60000201000 */
[----:B------:R-:W-:Y:S01]  /*17f0*/  FADD R25, R16, -R25 ;  /* 0x8000001910197221 */ /* 0x000fe20000000000 */
[----:B------:R-:W2:Y:S01]  /*1800*/  LDG.E.U8 R11, desc[UR6][R2.64+0xd] ;  /* 0x00000d06020b7981 */ /* 0x000ea2000c1e1100 */
[----:B----4-:R-:W-:Y:S02]  /*1810*/  I2FP.F32.U32 R23, R10 ;  /* 0x0000000a00177245 */ /* 0x010fe40000201000 */
[----:B------:R-:W-:Y:S01]  /*1820*/  FFMA R26, R25, R25, R26 ;  /* 0x00000019191a7223 */ /* 0x000fe2000000001a */
[----:B------:R-:W3:Y:S02]  /*1830*/  LDG.E.U8 R16, desc[UR6][R2.64+0xc] ;  /* 0x00000c0602107981 */ /* 0x000ee4000c1e1100 */
[----:B------:R-:W-:Y:S02]  /*1840*/  FADD R25, R23, -R24 ;  /* 0x8000001817197221 */ /* 0x000fe40000000000 */
[----:B------:R-:W4:Y:S01]  /*1850*/  LDG.E.U8 R10, desc[UR6][R4.64+0xc] ;  /* 0x00000c06040a7981 */ /* 0x000f22000c1e1100 */
[----:B-----5:R-:W-:Y:S01]  /*1860*/  I2FP.F32.U32 R24, R14 ;  /* 0x0000000e00187245 */ /* 0x020fe20000201000 */
[----:B------:R-:W-:Y:S01]  /*1870*/  FFMA R26, R25, R25, R26 ;  /* 0x00000019191a7223 */ /* 0x000fe2000000001a */
[----:B------:R-:W-:Y:S01]  /*1880*/  I2FP.F32.U32 R25, R15 ;  /* 0x0000000f00197245 */ /* 0x000fe20000201000 */
[----:B------:R-:W5:Y:S04]  /*1890*/  LDG.E.U8 R23, desc[UR6][R4.64+0xd] ;  /* 0x00000d0604177981 */ /* 0x000f68000c1e1100 */
[----:B------:R-:W-:Y:S01]  /*18a0*/  FADD R25, R24, -R25 ;  /* 0x8000001918197221 */ /* 0x000fe20000000000 */
[----:B------:R-:W5:Y:S04]  /*18b0*/  LDG.E.U8 R15, desc[UR6][R2.64+0xe] ;  /* 0x00000e06020f7981 */ /* 0x000f68000c1e1100 */
[----:B------:R-:W5:Y:S01]  /*18c0*/  LDG.E.U8 R14, desc[UR6][R4.64+0xe] ;  /* 0x00000e06040e7981 */ /* 0x000f62000c1e1100 */
[----:B------:R-:W-:-:S03]  /*18d0*/  FFMA R26, R25, R25, R26 ;  /* 0x00000019191a7223 */ /* 0x000fc6000000001a */
[----:B------:R0:W5:Y:S04]  /*18e0*/  LDG.E.U8 R25, desc[UR6][R2.64+0xf] ;  /* 0x00000f0602197981 */ /* 0x000168000c1e1100 */
[----:B------:R1:W5:Y:S01]  /*18f0*/  LDG.E.U8 R24, desc[UR6][R4.64+0xf] ;  /* 0x00000f0604187981 */ /* 0x000362000c1e1100 */
[----:B------:R-:W-:Y:S02]  /*1900*/  I2FP.F32.U32 R20, R20 ;  /* 0x0000001400147245 */ /* 0x000fe40000201000 */
[----:B------:R-:W-:Y:S02]  /*1910*/  I2FP.F32.U32 R21, R21 ;  /* 0x0000001500157245 */ /* 0x000fe40000201000 */
[----:B------:R-:W-:Y:S02]  /*1920*/  I2FP.F32.U32 R19, R19 ;  /* 0x0000001300137245 */ /* 0x000fe40000201000 */
[----:B------:R-:W-:Y:S01]  /*1930*/  I2FP.F32.U32 R18, R18 ;  /* 0x0000001200127245 */ /* 0x000fe20000201000 */
[----:B------:R-:W-:Y:S01]  /*1940*/  FADD R21, R20, -R21 ;  /* 0x8000001514157221 */ /* 0x000fe20000000000 */
[----:B------:R-:W-:-:S02]  /*1950*/  I2FP.F32.U32 R22, R22 ;  /* 0x0000001600167245 */ /* 0x000fc40000201000 */
[----:B------:R-:W-:Y:S01]  /*1960*/  IADD3 R13, P1, PT, R13, 0x10, RZ ;  /* 0x000000100d0d7810 */ /* 0x000fe20007f3e0ff */
[----:B------:R-:W-:Y:S01]  /*1970*/  FFMA R26, R21, R21, R26 ;  /* 0x00000015151a7223 */ /* 0x000fe2000000001a */
[----:B------:R-:W-:Y:S01]  /*1980*/  FADD R19, R19, -R18 ;  /* 0x8000001213137221 */ /* 0x000fe20000000000 */
[----:B------:R-:W-:-:S03]  /*1990*/  I2FP.F32.U32 R17, R17 ;  /* 0x0000001100117245 */ /* 0x000fc60000201000 */
[----:B------:R-:W-:Y:S01]  /*19a0*/  FFMA R26, R19, R19, R26 ;  /* 0x00000013131a7223 */ /* 0x000fe2000000001a */
[----:B------:R-:W-:Y:S02]  /*19b0*/  IMAD.X R12, RZ, RZ, R12, P1 ;  /* 0x000000ffff0c7224 */ /* 0x000fe400008e060c */
[----:B------:R-:W-:Y:S01]  /*19c0*/  FADD R17, R22, -R17 ;  /* 0x8000001116117221 */ /* 0x000fe20000000000 */
[----:B------:R-:W-:-:S03]  /*19d0*/  ISETP.GE.U32.AND P1, PT, R13, R8, PT ;  /* 0x000000080d00720c */ /* 0x000fc60003f26070 */
[----:B------:R-:W-:Y:S01]  /*19e0*/  FFMA R26, R17, R17, R26 ;  /* 0x00000011111a7223 */ /* 0x000fe2000000001a */
[----:B------:R-:W-:Y:S02]  /*19f0*/  ISETP.GE.U32.AND.EX P1, PT, R12, R9, PT, P1 ;  /* 0x000000090c00720c */ /* 0x000fe40003f26110 */
[----:B0-----:R-:W-:-:S05]  /*1a00*/  IADD3 R2, P2, PT, R2, 0x10, RZ ;  /* 0x0000001002027810 */ /* 0x001fca0007f5e0ff */
[----:B------:R-:W-:Y:S01]  /*1a10*/  IMAD.X R3, RZ, RZ, R3, P2 ;  /* 0x000000ffff037224 */ /* 0x000fe200010e0603 */
[----:B-1----:R-:W-:-:S05]  /*1a20*/  IADD3 R4, P2, PT, R4, 0x10, RZ ;  /* 0x0000001004047810 */ /* 0x002fca0007f5e0ff */
[----:B------:R-:W-:Y:S01]  /*1a30*/  IMAD.X R5, RZ, RZ, R5, P2 ;  /* 0x000000ffff057224 */ /* 0x000fe200010e0605 */
[----:B--2---:R-:W-:Y:S02]  /*1a40*/  I2FP.F32.U32 R11, R11 ;  /* 0x0000000b000b7245 */ /* 0x004fe40000201000 */
[----:B---3--:R-:W-:Y:S02]  /*1a50*/  I2FP.F32.U32 R16, R16 ;  /* 0x0000001000107245 */ /* 0x008fe40000201000 */
[----:B----4-:R-:W-:Y:S02]  /*1a60*/  I2FP.F32.U32 R19, R10 ;  /* 0x0000000a00137245 */ /* 0x010fe40000201000 */
[----:B-----5:R-:W-:-:S03]  /*1a70*/  I2FP.F32.U32 R10, R23 ;  /* 0x00000017000a7245 */ /* 0x020fc60000201000 */
[----:B------:R-:W-:Y:S01]  /*1a80*/  FADD R19, R16, -R19 ;  /* 0x8000001310137221 */ /* 0x000fe20000000000 */
[----:B------:R-:W-:-:S03]  /*1a90*/  I2FP.F32.U32 R15, R15 ;  /* 0x0000000f000f7245 */ /* 0x000fc60000201000 */
[----:B------:R-:W-:Y:S01]  /*1aa0*/  FFMA R26, R19, R19, R26 ;  /* 0x00000013131a7223 */ /* 0x000fe2000000001a */
        /* <DEDUP_REMOVED lines=10> */
.L_x_58:
[----:B------:R-:W-:Y:S05]  /*1b50*/  BSYNC.RECONVERGENT B1 ;  /* 0x0000000000017941 */ /* 0x000fea0003800200 */
.L_x_57:
        /* <DEDUP_REMOVED lines=63> */
.L_x_61:
[----:B------:R-:W-:Y:S05]  /*1f50*/  BSYNC.RECONVERGENT B1 ;  /* 0x0000000000017941 */ /* 0x000fea0003800200 */
.L_x_60:
[----:B------:R-:W-:-:S04]  /*1f60*/  ISETP.LT.U32.AND P1, PT, R13, R6, PT ;  /* 0x000000060d00720c */ /* 0x000fc80003f21070 */
[----:B------:R-:W-:-:S13]  /*1f70*/  ISETP.LT.U32.OR.EX P0, PT, R12, R7, P0, P1 ;  /* 0x000000070c00720c */ /* 0x000fda0000701510 */
[----:B------:R-:W-:Y:S05]  /*1f80*/  @!P0 BRA `(.L_x_51) ;  /* 0x0000000000608947 */ /* 0x000fea0003800000 */
        /* <DEDUP_REMOVED lines=24> */
.L_x_51:
[----:B------:R-:W-:Y:S05]  /*2110*/  BSYNC.RECONVERGENT B0 ;  /* 0x0000000000007941 */ /* 0x000fea0003800200 */
.L_x_50:
[----:B------:R-:W0:Y:S02]  /*2120*/  LDC.64 R2, c[0x0][0x390] ;  /* 0x0000e400ff027b82 */ /* 0x000e240000000a00 */
[----:B0-----:R-:W-:-:S05]  /*2130*/  IMAD.WIDE R2, R0, 0x4, R2 ;  /* 0x0000000400027825 */ /* 0x001fca00078e0202 */
[----:B------:R-:W-:Y:S01]  /*2140*/  STG.E desc[UR6][R2.64], R14 ;  /* 0x0000000e02007986 */ /* 0x000fe2000c101906 */
[----:B------:R-:W-:Y:S05]  /*2150*/  EXIT ;  /* 0x000000000000794d */ /* 0x000fea0003800000 */
.L_x_62:
        /* <DEDUP_REMOVED lines=10> */
.L_x_86:


//--------------------- .text._Z7ProcessIaEvPT_S1_Pfii --------------------------
	.section	.text._Z7ProcessIaEvPT_S1_Pfii,"ax",@progbits
	.align	128
        .global         _Z7ProcessIaEvPT_S1_Pfii
        .type           _Z7ProcessIaEvPT_S1_Pfii,@function
        .size           _Z7ProcessIaEvPT_S1_Pfii,(.L_x_87 - _Z7ProcessIaEvPT_S1_Pfii)
        .other          _Z7ProcessIaEvPT_S1_Pfii,@"STO_CUDA_ENTRY STV_DEFAULT"
_Z7ProcessIaEvPT_S1_Pfii:
.text._Z7ProcessIaEvPT_S1_Pfii:
        /* <DEDUP_REMOVED lines=10> */
[----:B------:R-:W-:Y:S01]  /*00a0*/  HFMA2 R14, -RZ, RZ, 0, 0 ;  /* 0x00000000ff0e7431 */ /* 0x000fe200000001ff */
[----:B------:R-:W2:Y:S01]  /*00b0*/  LDCU.64 UR4, c[0x0][0x388] ;  /* 0x00007100ff0477ac */ /* 0x000ea20008000a00 */
[----:B------:R-:W3:Y:S01]  /*00c0*/  LDCU.64 UR6, c[0x0][0x358] ;  /* 0x00006b00ff0677ac */ /* 0x000ee20008000a00 */
[----:B-1----:R-:W-:Y:S01]  /*00d0*/  IMAD R13, R9, UR9, RZ ;  /* 0x00000009090d7c24 */ /* 0x002fe2000f8e02ff */
[----:B------:R-:W-:Y:S02]  /*00e0*/  UISETP.GE.AND UP0, UPT, UR9, 0x4, UPT ;  /* 0x000000040900788c */ /* 0x000fe4000bf06270 */
[----:B------:R-:W-:Y:S01]  /*00f0*/  USHF.R.S32.HI UR8, URZ, 0x1f, UR9 ;  /* 0x0000001fff087899 */ /* 0x000fe20008011409 */
[----:B--2---:R-:W-:Y:S01]  /*0100*/  IMAD.U32 R4, RZ, RZ, UR4 ;  /* 0x00000004ff047e24 */ /* 0x004fe2000f8e00ff */
[----:B------:R-:W-:-:S02]  /*0110*/  SHF.R.S32.HI R10, RZ, 0x1f, R13 ;  /* 0x0000001fff0a7819 */ /* 0x000fc4000001140d */
[----:B0-----:R-:W-:Y:S02]  /*0120*/  IADD3 R12, P0, PT, R13, R2, RZ ;  /* 0x000000020d0c7210 */ /* 0x001fe40007f1e0ff */
[----:B------:R-:W-:Y:S02]  /*0130*/  MOV R5, UR5 ;  /* 0x0000000500057c02 */ /* 0x000fe40008000f00 */
[----:B------:R-:W-:Y:S01]  /*0140*/  IADD3.X R11, PT, PT, R10, R3, RZ, P0, !PT ;  /* 0x000000030a0b7210 */ /* 0x000fe200007fe4ff */
[----:B------:R-:W-:Y:S01]  /*0150*/  IMAD.MOV.U32 R8, RZ, RZ, R12 ;  /* 0x000000ffff087224 */ /* 0x000fe200078e000c */
[----:B------:R-:W-:Y:S02]  /*0160*/  MOV R15, R12 ;  /* 0x0000000c000f7202 */ /* 0x000fe40000000f00 */
[----:B------:R-:W-:Y:S01]  /*0170*/  MOV R0, R11 ;  /* 0x0000000b00007202 */ /* 0x000fe20000000f00 */
[----:B------:R-:W-:Y:S01]  /*0180*/  IMAD.MOV.U32 R6, RZ, RZ, R11 ;  /* 0x000000ffff067224 */ /* 0x000fe200078e000b */
[----:B---3--:R-:W-:Y:S06]  /*0190*/  BRA.U !UP0, `(.L_x_63) ;  /* 0x0000000d08287547 */ /* 0x008fec000b800000 */
[----:B------:R-:W-:Y:S01]  /*01a0*/  ULOP3.LUT UR4, UR9, 0xfffffffc, URZ, 0xc0, !UPT ;  /* 0xfffffffc09047892 */ /* 0x000fe2000f8ec0ff */
[----:B------:R-:W-:Y:S01]  /*01b0*/  IADD3 R0, P0, PT, R12, 0x4, RZ ;  /* 0x000000040c007810 */ /* 0x000fe20007f1e0ff */
[----:B------:R-:W-:Y:S01]  /*01c0*/  BSSY.RECONVERGENT B0, `(.L_x_64) ;  /* 0x0000049000007945 */ /* 0x000fe20003800200 */
[----:B------:R-:W-:Y:S01]  /*01d0*/  LOP3.LUT R16, RZ, R2, RZ, 0x33, !PT ;  /* 0x00000002ff107212 */ /* 0x000fe200078e33ff */
[----:B------:R-:W-:Y:S01]  /*01e0*/  USHF.R.S32.HI UR5, URZ, 0x1f, UR4 ;  /* 0x0000001fff057899 */ /* 0x000fe20008011404 */
[----:B------:R-:W-:Y:S01]  /*01f0*/  IADD3.X R6, PT, PT, RZ, R11, RZ, P0, !PT ;  /* 0x0000000bff067210 */ /* 0x000fe200007fe4ff */
[----:B------:R-:W-:Y:S01]  /*0200*/  IMAD.MOV.U32 R8, RZ, RZ, R12 ;  /* 0x000000ffff087224 */ /* 0x000fe200078e000c */
[----:B------:R-:W-:Y:S02]  /*0210*/  IADD3 R7, P1, P2, R2, UR4, R13 ;  /* 0x0000000402077c10 */ /* 0x000fe4000fa3e00d */
[----:B------:R-:W-:Y:S02]  /*0220*/  LOP3.LUT R15, RZ, R3, RZ, 0x33, !PT ;  /* 0x00000003ff0f7212 */ /* 0x000fe400078e33ff */
[----:B------:R-:W-:-:S02]  /*0230*/  ISETP.GT.U32.AND P0, PT, R7, R0, PT ;  /* 0x000000000700720c */ /* 0x000fc40003f04070 */
[----:B------:R-:W-:Y:S02]  /*0240*/  IADD3.X R17, PT, PT, R3, UR5, R10, P1, P2 ;  /* 0x0000000503117c10 */ /* 0x000fe40008fe440a */
[----:B------:R-:W-:Y:S02]  /*0250*/  MOV R14, RZ ;  /* 0x000000ff000e7202 */ /* 0x000fe40000000f00 */
[----:B------:R-:W-:-:S04]  /*0260*/  ISETP.GT.U32.AND.EX P0, PT, R17, R6, PT, P0 ;  /* 0x000000061100720c */ /* 0x000fc80003f04100 */
[----:B------:R-:W-:-:S04]  /*0270*/  SEL R0, R7, R0, P0 ;  /* 0x0000000007007207 */ /* 0x000fc80000000000 */
[----:B------:R-:W-:-:S04]  /*0280*/  IADD3 R16, P2, P1, -R13, R0, R16 ;  /* 0x000000000d107210 */ /* 0x000fc8000795e110 */
[----:B------:R-:W-:-:S04]  /*0290*/  LOP3.LUT R0, R16, 0xc, RZ, 0xc0, !PT ;  /* 0x0000000c10007812 */ /* 0x000fc800078ec0ff */
[----:B------:R-:W-:Y:S02]  /*02a0*/  ISETP.NE.U32.AND P3, PT, R0, 0xc, PT ;  /* 0x0000000c0000780c */ /* 0x000fe40003f65070 */
[----:B------:R-:W-:Y:S02]  /*02b0*/  SEL R0, R17, R6, P0 ;  /* 0x0000000611007207 */ /* 0x000fe40000000000 */
[----:B------:R-:W-:Y:S02]  /*02c0*/  ISETP.NE.AND.EX P0, PT, RZ, RZ, PT, P3 ;  /* 0x000000ffff00720c */ /* 0x000fe40003f05330 */
[----:B------:R-:W-:Y:S02]  /*02d0*/  IADD3.X R15, PT, PT, ~R10, R0, R15, P2, P1 ;  /* 0x000000000a0f7210 */ /* 0x000fe400017e250f */
[----:B------:R-:W-:-:S09]  /*02e0*/  MOV R0, R11 ;  /* 0x0000000b00007202 */ /* 0x000fd20000000f00 */
[----:B------:R-:W-:Y:S05]  /*02f0*/  @!P0 BRA `(.L_x_65) ;  /* 0x0000000000d48947 */ /* 0x000fea0003800000 */
[----:B------:R-:W0:Y:S01]  /*0300*/  LDCU.64 UR10, c[0x0][0x388] ;  /* 0x00007100ff0a77ac */ /* 0x000e220008000a00 */
[----:B------:R-:W-:Y:S01]  /*0310*/  SHF.R.U64 R8, R16, 0x2, R15 ;  /* 0x0000000210087819 */ /* 0x000fe2000000120f */
[----:B------:R-:W-:Y:S01]  /*0320*/  HFMA2 R14, -RZ, RZ, 0, 0 ;  /* 0x00000000ff0e7431 */ /* 0x000fe200000001ff */
[----:B------:R-:W-:Y:S01]  /*0330*/  BSSY.RECONVERGENT B1, `(.L_x_66) ;  /* 0x000002f000017945 */ /* 0x000fe20003800200 */
[----:B------:R-:W-:Y:S01]  /*0340*/  IMAD.MOV.U32 R18, RZ, RZ, R12 ;  /* 0x000000ffff127224 */ /* 0x000fe200078e000c */
[----:B------:R-:W-:Y:S02]  /*0350*/  IADD3 R8, PT, PT, R8, 0x1, RZ ;  /* 0x0000000108087810 */ /* 0x000fe40007ffe0ff */
[----:B------:R-:W-:Y:S02]  /*0360*/  MOV R6, R11 ;  /* 0x0000000b00067202 */ /* 0x000fe40000000f00 */
[----:B------:R-:W-:-:S04]  /*0370*/  LOP3.LUT R8, R8, 0x3, RZ, 0xc0, !PT ;  /* 0x0000000308087812 */ /* 0x000fc800078ec0ff */
[----:B------:R-:W-:-:S04]  /*0380*/  IADD3 R8, P0, PT, RZ, -R8, RZ ;  /* 0x80000008ff087210 */ /* 0x000fc80007f1e0ff */
[----:B------:R-:W-:Y:S01]  /*0390*/  IADD3.X R0, PT, PT, RZ, -0x1, RZ, P0, !PT ;  /* 0xffffffffff007810 */ /* 0x000fe200007fe4ff */
[----:B0-----:R-:W-:Y:S01]  /*03a0*/  IMAD.U32 R17, RZ, RZ, UR10 ;  /* 0x0000000aff117e24 */ /* 0x001fe2000f8e00ff */
[----:B------:R-:W-:-:S07]  /*03b0*/  MOV R7, UR11 ;  /* 0x0000000b00077c02 */ /* 0x000fce0008000f00 */
.L_x_67:
[----:B------:R-:W-:Y:S01]  /*03c0*/  MOV R5, R6 ;  /* 0x0000000600057202 */ /* 0x000fe20000000f00 */
[----:B------:R-:W-:Y:S01]  /*03d0*/  IMAD.MOV.U32 R4, RZ, RZ, R18 ;  /* 0x000000ffff047224 */ /* 0x000fe200078e0012 */
[----:B------:R-:W-:-:S04]  /*03e0*/  MOV R6, R17 ;  /* 0x0000001100067202 */ /* 0x000fc80000000f00 */
[----:B------:R-:W2:Y:S04]  /*03f0*/  LDG.E.S8 R19, desc[UR6][R4.64] ;  /* 0x0000000604137981 */ /* 0x000ea8000c1e1300 */
[----:B------:R-:W3:Y:S04]  /*0400*/  LDG.E.S8 R24, desc[UR6][R6.64] ;  /* 0x0000000606187981 */ /* 0x000ee8000c1e1300 */
[----:B------:R-:W4:Y:S04]  /*0410*/  LDG.E.S8 R20, desc[UR6][R4.64+0x1] ;  /* 0x0000010604147981 */ /* 0x000f28000c1e1300 */
[----:B------:R-:W5:Y:S04]  /*0420*/  LDG.E.S8 R23, desc[UR6][R6.64+0x1] ;  /* 0x0000010606177981 */ /* 0x000f68000c1e1300 */
[----:B------:R-:W5:Y:S04]  /*0430*/  LDG.E.S8 R21, desc[UR6][R4.64+0x2] ;  /* 0x0000020604157981 */ /* 0x000f68000c1e1300 */
[----:B------:R-:W5:Y:S04]  /*0440*/  LDG.E.S8 R22, desc[UR6][R6.64+0x2] ;  /* 0x0000020606167981 */ /* 0x000f68000c1e1300 */
[----:B------:R-:W5:Y:S04]  /*0450*/  LDG.E.S8 R18, desc[UR6][R4.64+0x3] ;  /* 0x0000030604127981 */ /* 0x000f68000c1e1300 */
[----:B------:R-:W5:Y:S01]  /*0460*/  LDG.E.S8 R17, desc[UR6][R6.64+0x3] ;  /* 0x0000030606117981 */ /* 0x000f62000c1e1300 */
[----:B------:R-:W-:-:S05]  /*0470*/  IADD3 R8, P0, PT, R8, 0x1, RZ ;  /* 0x0000000108087810 */ /* 0x000fca0007f1e0ff */
[----:B------:R-:W-:Y:S01]  /*0480*/  IMAD.X R0, RZ, RZ, R0, P0 ;  /* 0x000000ffff007224 */ /* 0x000fe200000e0600 */
[----:B------:R-:W-:-:S04]  /*0490*/  ISETP.NE.U32.AND P0, PT, R8, RZ, PT ;  /* 0x000000ff0800720c */ /* 0x000fc80003f05070 */
[----:B------:R-:W-:Y:S01]  /*04a0*/  ISETP.NE.AND.EX P0, PT, R0, RZ, PT, P0 ;  /* 0x000000ff0000720c */ /* 0x000fe20003f05300 */
[----:B--2---:R-:W-:Y:S08]  /*04b0*/  I2F.S16 R19, R19 ;  /* 0x0000001300137306 */ /* 0x004ff00000101400 */
[----:B---3--:R-:W0:Y:S08]  /*04c0*/  I2F.S16 R24, R24 ;  /* 0x0000001800187306 */ /* 0x008e300000101400 */
[----:B----4-:R-:W-:Y:S01]  /*04d0*/  I2F.S16 R20, R20 ;  /* 0x0000001400147306 */ /* 0x010fe20000101400 */
[----:B0-----:R-:W-:-:S07]  /*04e0*/  FADD R25, R19, -R24 ;  /* 0x8000001813197221 */ /* 0x001fce0000000000 */
[----:B-----5:R-:W0:Y:S01]  /*04f0*/  I2F.S16 R23, R23 ;  /* 0x0000001700177306 */ /* 0x020e220000101400 */
[----:B------:R-:W-:-:S07]  /*0500*/  FFMA R14, R25, R25, R14 ;  /* 0x00000019190e7223 */ /* 0x000fce000000000e */
[----:B------:R-:W-:Y:S01]  /*0510*/  I2F.S16 R21, R21 ;  /* 0x0000001500157306 */ /* 0x000fe20000101400 */
[----:B0-----:R-:W-:-:S07]  /*0520*/  FADD R25, R20, -R23 ;  /* 0x8000001714197221 */ /* 0x001fce0000000000 */
[----:B------:R-:W0:Y:S01]  /*0530*/  I2F.S16 R22, R22 ;  /* 0x0000001600167306 */ /* 0x000e220000101400 */
[----:B------:R-:W-:-:S07]  /*0540*/  FFMA R14, R25, R25, R14 ;  /* 0x00000019190e7223 */ /* 0x000fce000000000e */
[----:B------:R-:W-:Y:S01]  /*0550*/  I2F.S16 R18, R18 ;  /* 0x0000001200127306 */ /* 0x000fe20000101400 */
[----:B0-----:R-:W-:-:S07]  /*0560*/  FADD R19, R21, -R22 ;  /* 0x8000001615137221 */ /* 0x001fce0000000000 */
[----:B------:R-:W0:Y:S01]  /*0570*/  I2F.S16 R17, R17 ;  /* 0x0000001100117306 */ /* 0x000e220000101400 */
[----:B------:R-:W-:Y:S01]  /*0580*/  FFMA R14, R19, R19, R14 ;  /* 0x00000013130e7223 */ /* 0x000fe2000000000e */
[----:B0-----:R-:W-:Y:S01]  /*0590*/  FADD R19, R18, -R17 ;  /* 0x8000001112137221 */ /* 0x001fe20000000000 */
[----:B------:R-:W-:Y:S02]  /*05a0*/  IADD3 R17, P2, PT, R6, 0x4, RZ ;  /* 0x0000000406117810 */ /* 0x000fe40007f5e0ff */
[----:B------:R-:W-:Y:S01]  /*05b0*/  IADD3 R18, P1, PT, R4, 0x4, RZ ;  /* 0x0000000404127810 */ /* 0x000fe20007f3e0ff */
[----:B------:R-:W-:Y:S01]  /*05c0*/  FFMA R14, R19, R19, R14 ;  /* 0x00000013130e7223 */ /* 0x000fe2000000000e */
[----:B------:R-:W-:Y:S01]  /*05d0*/  IADD3.X R7, PT, PT, RZ, R7, RZ, P2, !PT ;  /* 0x00000007ff077210 */ /* 0x000fe200017fe4ff */
[----:B------:R-:W-:Y:S01]  /*05e0*/  IMAD.MOV.U32 R4, RZ, RZ, R17 ;  /* 0x000000ffff047224 */ /* 0x000fe200078e0011 */
[----:B------:R-:W-:Y:S02]  /*05f0*/  IADD3.X R6, PT, PT, RZ, R5, RZ, P1, !PT ;  /* 0x00000005ff067210 */ /* 0x000fe40000ffe4ff */
[----:B------:R-:W-:Y:S01]  /*0600*/  MOV R5, R7 ;  /* 0x0000000700057202 */ /* 0x000fe20000000f00 */
[----:B------:R-:W-:Y:S06]  /*0610*/  @P0 BRA `(.L_x_67) ;  /* 0xfffffffc00680947 */ /* 0x000fec000383ffff */
[----:B------:R-:W-:Y:S05]  /*0620*/  BSYNC.RECONVERGENT B1 ;  /* 0x0000000000017941 */ /* 0x000fea0003800200 */
.L_x_66:
[----:B------:R-:W-:Y:S01]  /*0630*/  MOV R8, R18 ;  /* 0x0000001200087202 */ /* 0x000fe20000000f00 */
[----:B------:R-:W-:-:S07]  /*0640*/  IMAD.MOV.U32 R0, RZ, RZ, R6 ;  /* 0x000000ffff007224 */ /* 0x000fce00078e0006 */
.L_x_65:
[----:B------:R-:W-:Y:S05]  /*0650*/  BSYNC.RECONVERGENT B0 ;  /* 0x0000000000007941 */ /* 0x000fea0003800200 */
.L_x_64:
[----:B------:R-:W-:Y:S01]  /*0660*/  ISETP.GE.U32.AND P0, PT, R16, 0xc, PT ;  /* 0x0000000c1000780c */ /* 0x000fe20003f06070 */
[----:B------:R-:W-:Y:S01]  /*0670*/  BSSY.RECONVERGENT B0, `(.L_x_63) ;  /* 0x000007c000007945 */ /* 0x000fe20003800200 */
[----:B------:R-:W-:Y:S02]  /*0680*/  MOV R6, R0 ;  /* 0x0000000000067202 */ /* 0x000fe40000000f00 */
[----:B------:R-:W-:Y:S02]  /*0690*/  ISETP.GE.U32.AND.EX P0, PT, R15, RZ, PT, P0 ;  /* 0x000000ff0f00720c */ /* 0x000fe40003f06100 */
[----:B------:R-:W-:-:S11]  /*06a0*/  MOV R15, R8 ;  /* 0x00000008000f7202 */ /* 0x000fd60000000f00 */
[----:B------:R-:W-:Y:S05]  /*06b0*/  @!P0 BRA `(.L_x_68) ;  /* 0x0000000400dc8947 */ /* 0x000fea0003800000 */
[----:B------:R-:W-:Y:S01]  /*06c0*/  IADD3 R15, P0, PT, R12, UR4, RZ ;  /* 0x000000040c0f7c10 */ /* 0x000fe2000ff1e0ff */
[----:B------:R-:W-:Y:S01]  /*06d0*/  BSSY.RECONVERGENT B1, `(.L_x_69) ;  /* 0x0000074000017945 */ /* 0x000fe20003800200 */
[----:B------:R-:W-:Y:S01]  /*06e0*/  IMAD.MOV.U32 R20, RZ, RZ, R4 ;  /* 0x000000ffff147224 */ /* 0x000fe200078e0004 */
[----:B------:R-:W-:Y:S01]  /*06f0*/  MOV R7, R5 ;  /* 0x0000000500077202 */ /* 0x000fe20000000f00 */
[----:B------:R-:W-:Y:S01]  /*0700*/  IMAD.MOV.U32 R6, RZ, RZ, R0 ;  /* 0x000000ffff067224 */ /* 0x000fe200078e0000 */
[----:B------:R-:W-:Y:S02]  /*0710*/  MOV R16, R8 ;  /* 0x0000000800107202 */ /* 0x000fe40000000f00 */
[----:B------:R-:W-:-:S07]  /*0720*/  IADD3.X R17, PT, PT, R11, UR5, RZ, P0, !PT ;  /* 0x000000050b117c10 */ /* 0x000fce00087fe4ff */
.L_x_70:
        /* <DEDUP_REMOVED lines=10> */
[----:B------:R-:W5:Y:S04]  /*07d0*/  LDG.E.S8 R26, desc[UR6][R6.64+0x3] ;  /* 0x00000306061a7981 */ /* 0x000f68000c1e1300 */
[----:B------:R-:W5:Y:S04]  /*07e0*/  LDG.E.S8 R25, desc[UR6][R4.64+0x4] ;  /* 0x0000040604197981 */ /* 0x000f68000c1e1300 */
[----:B------:R-:W5:Y:S01]  /*07f0*/  LDG.E.S8 R16, desc[UR6][R6.64+0x4] ;  /* 0x0000040606107981 */ /* 0x000f62000c1e1300 */
[----:B--2---:R-:W-:Y:S08]  /*0800*/  I2F.S16 R19, R19 ;  /* 0x0000001300137306 */ /* 0x004ff00000101400 */
[----:B---3--:R-:W0:Y:S02]  /*0810*/  I2F.S16 R18, R18 ;  /* 0x0000001200127306 */ /* 0x008e240000101400 */
[----:B0-----:R-:W-:-:S02]  /*0820*/  FADD R27, R18, -R19 ;  /* 0x80000013121b7221 */ /* 0x001fc40000000000 */
[----:B------:R-:W2:Y:S04]  /*0830*/  LDG.E.S8 R18, desc[UR6][R4.64+0x5] ;  /* 0x0000050604127981 */ /* 0x000ea8000c1e1300 */
[----:B------:R-:W3:Y:S01]  /*0840*/  LDG.E.S8 R19, desc[UR6][R6.64+0x5] ;  /* 0x0000050606137981 */ /* 0x000ee2000c1e1300 */
[----:B----4-:R-:W-:Y:S08]  /*0850*/  I2F.S16 R22, R22 ;  /* 0x0000001600167306 */ /* 0x010ff00000101400 */
[----:B-----5:R-:W0:Y:S01]  /*0860*/  I2F.S16 R23, R23 ;  /* 0x0000001700177306 */ /* 0x020e220000101400 */
[----:B------:R-:W-:-:S07]  /*0870*/  FFMA R14, R27, R27, R14 ;  /* 0x0000001b1b0e7223 */ /* 0x000fce000000000e */
[----:B------:R-:W-:Y:S08]  /*0880*/  I2F.S16 R20, R20 ;  /* 0x0000001400147306 */ /* 0x000ff00000101400 */
[----:B------:R-:W1:Y:S01]  /*0890*/  I2F.S16 R21, R21 ;  /* 0x0000001500157306 */ /* 0x000e620000101400 */
[----:B0-----:R-:W-:Y:S02]  /*08a0*/  FADD R29, R22, -R23 ;  /* 0x80000017161d7221 */ /* 0x001fe40000000000 */
[----:B------:R-:W4:Y:S05]  /*08b0*/  LDG.E.S8 R22, desc[UR6][R4.64+0x7] ;  /* 0x0000070604167981 */ /* 0x000f2a000c1e1300 */
[----:B------:R-:W-:Y:S08]  /*08c0*/  I2F.S16 R24, R24 ;  /* 0x0000001800187306 */ /* 0x000ff00000101400 */
[----:B------:R0:W5:Y:S01]  /*08d0*/  I2F.S16 R27, R26 ;  /* 0x0000001a001b7306 */ /* 0x0001620000101400 */
[----:B------:R-:W-:-:S07]  /*08e0*/  FFMA R14, R29, R29, R14 ;  /* 0x0000001d1d0e7223 */ /* 0x000fce000000000e */
[----:B------:R-:W-:Y:S01]  /*08f0*/  I2F.S16 R25, R25 ;  /* 0x0000001900197306 */ /* 0x000fe20000101400 */
[----:B-1----:R-:W-:Y:S01]  /*0900*/  FADD R29, R20, -R21 ;  /* 0x80000015141d7221 */ /* 0x002fe20000000000 */
[----:B0-----:R-:W4:Y:S06]  /*0910*/  LDG.E.S8 R26, desc[UR6][R6.64+0x6] ;  /* 0x00000606061a7981 */ /* 0x001f2c000c1e1300 */
[----:B------:R-:W0:Y:S01]  /*0920*/  I2F.S16 R16, R16 ;  /* 0x0000001000107306 */ /* 0x000e220000101400 */
[----:B------:R-:W-:Y:S01]  /*0930*/  FFMA R14, R29, R29, R14 ;  /* 0x0000001d1d0e7223 */ /* 0x000fe2000000000e */
[----:B-----5:R-:W-:Y:S01]  /*0940*/  FADD R27, R24, -R27 ;  /* 0x8000001b181b7221 */ /* 0x020fe20000000000 */
[----:B------:R-:W5:Y:S03]  /*0950*/  LDG.E.S8 R20, desc[UR6][R4.64+0x6] ;  /* 0x0000060604147981 */ /* 0x000f66000c1e1300 */
[----:B------:R-:W-:Y:S01]  /*0960*/  FFMA R14, R27, R27, R14 ;  /* 0x0000001b1b0e7223 */ /* 0x000fe2000000000e */
[----:B------:R-:W5:Y:S04]  /*0970*/  LDG.E.S8 R23, desc[UR6][R4.64+0x8] ;  /* 0x0000080604177981 */ /* 0x000f68000c1e1300 */
[----:B------:R-:W5:Y:S01]  /*0980*/  LDG.E.S8 R24, desc[UR6][R4.64+0x9] ;  /* 0x0000090604187981 */ /* 0x000f62000c1e1300 */
[----:B0-----:R-:W-:-:S03]  /*0990*/  FADD R21, R25, -R16 ;  /* 0x8000001019157221 */ /* 0x001fc60000000000 */
[----:B------:R-:W5:Y:S01]  /*09a0*/  LDG.E.S8 R25, desc[UR6][R6.64+0x7] ;  /* 0x0000070606197981 */ /* 0x000f62000c1e1300 */
[----:B------:R-:W-:-:S03]  /*09b0*/  FFMA R16, R21, R21, R14 ;  /* 0x0000001515107223 */ /* 0x000fc6000000000e */
[----:B------:R-:W5:Y:S04]  /*09c0*/  LDG.E.S8 R14, desc[UR6][R6.64+0x8] ;  /* 0x00000806060e7981 */ /* 0x000f68000c1e1300 */
[----:B------:R-:W5:Y:S01]  /*09d0*/  LDG.E.S8 R21, desc[UR6][R6.64+0x9] ;  /* 0x0000090606157981 */ /* 0x000f62000c1e1300 */
[----:B--2---:R-:W-:Y:S08]  /*09e0*/  I2F.S16 R18, R18 ;  /* 0x0000001200127306 */ /* 0x004ff00000101400 */
[----:B---3--:R-:W0:Y:S02]  /*09f0*/  I2F.S16 R19, R19 ;  /* 0x0000001300137306 */ /* 0x008e240000101400 */
[----:B0-----:R-:W-:-:S02]  /*0a00*/  FADD R27, R18, -R19 ;  /* 0x80000013121b7221 */ /* 0x001fc40000000000 */
[----:B------:R-:W2:Y:S04]  /*0a10*/  LDG.E.S8 R19, desc[UR6][R4.64+0xa] ;  /* 0x00000a0604137981 */ /* 0x000ea8000c1e1300 */
[----:B------:R-:W3:Y:S01]  /*0a20*/  LDG.E.S8 R18, desc[UR6][R6.64+0xa] ;  /* 0x00000a0606127981 */ /* 0x000ee2000c1e1300 */
[----:B------:R-:W-:Y:S01]  /*0a30*/  FFMA R16, R27, R27, R16 ;  /* 0x0000001b1b107223 */ /* 0x000fe20000000010 */
[----:B----4-:R-:W-:Y:S08]  /*0a40*/  I2F.S16 R22, R22 ;  /* 0x0000001600167306 */ /* 0x010ff00000101400 */
[----:B------:R0:W-:Y:S08]  /*0a50*/  I2F.S16 R27, R26 ;  /* 0x0000001a001b7306 */ /* 0x0001f00000101400 */
[----:B-----5:R-:W1:Y:S01]  /*0a60*/  I2F.S16 R20, R20 ;  /* 0x0000001400147306 */ /* 0x020e620000101400 */
[----:B0-----:R-:W4:Y:S07]  /*0a70*/  LDG.E.S8 R26, desc[UR6][R4.64+0xc] ;  /* 0x00000c06041a7981 */ /* 0x001f2e000c1e1300 */
[----:B------:R-:W-:Y:S08]  /*0a80*/  I2F.S16 R23, R23 ;  /* 0x0000001700177306 */ /* 0x000ff00000101400 */
[----:B------:R-:W0:Y:S01]  /*0a90*/  I2F.S16 R25, R25 ;  /* 0x0000001900197306 */ /* 0x000e220000101400 */
[----:B-1----:R-:W-:-:S02]  /*0aa0*/  FADD R27, R20, -R27 ;  /* 0x8000001b141b7221 */ /* 0x002fc40000000000 */
[----:B------:R-:W5:Y:S05]  /*0ab0*/  LDG.E.S8 R20, desc[UR6][R6.64+0xd] ;  /* 0x00000d0606147981 */ /* 0x000f6a000c1e1300 */
[----:B------:R-:W1:Y:S01]  /*0ac0*/  I2F.S16 R14, R14 ;  /* 0x0000000e000e7306 */ /* 0x000e620000101400 */
[----:B------:R-:W-:-:S07]  /*0ad0*/  FFMA R16, R27, R27, R16 ;  /* 0x0000001b1b107223 */ /* 0x000fce0000000010 */
[----:B------:R-:W-:Y:S01]  /*0ae0*/  I2F.S16 R24, R24 ;  /* 0x0000001800187306 */ /* 0x000fe20000101400 */
[----:B0-----:R-:W-:Y:S02]  /*0af0*/  FADD R27, R22, -R25 ;  /* 0x80000019161b7221 */ /* 0x001fe40000000000 */
[----:B------:R-:W5:Y:S05]  /*0b00*/  LDG.E.S8 R25, desc[UR6][R4.64+0xb] ;  /* 0x00000b0604197981 */ /* 0x000f6a000c1e1300 */
[----:B------:R-:W0:Y:S01]  /*0b10*/  I2F.S16 R21, R21 ;  /* 0x0000001500157306 */ /* 0x000e220000101400 */
[----:B------:R-:W-:Y:S01]  /*0b20*/  FFMA R16, R27, R27, R16 ;  /* 0x0000001b1b107223 */ /* 0x000fe20000000010 */
[----:B-1----:R-:W-:Y:S01]  /*0b30*/  FADD R27, R23, -R14 ;  /* 0x8000000e171b7221 */ /* 0x002fe20000000000 */
[----:B------:R-:W5:Y:S04]  /*0b40*/  LDG.E.S8 R22, desc[UR6][R4.64+0xe] ;  /* 0x00000e0604167981 */ /* 0x000f68000c1e1300 */
[----:B------:R-:W5:Y:S01]  /*0b50*/  LDG.E.S8 R14, desc[UR6][R6.64+0xb] ;  /* 0x00000b06060e7981 */ /* 0x000f62000c1e1300 */
[----:B------:R-:W-:Y:S01]  /*0b60*/  FFMA R16, R27, R27, R16 ;  /* 0x0000001b1b107223 */ /* 0x000fe20000000010 */
[----:B0-----:R-:W-:-:S02]  /*0b70*/  FADD R23, R24, -R21 ;  /* 0x8000001518177221 */ /* 0x001fc40000000000 */
[----:B------:R-:W5:Y:S02]  /*0b80*/  LDG.E.S8 R21, desc[UR6][R6.64+0xc] ;  /* 0x00000c0606157981 */ /* 0x000f64000c1e1300 */
[----:B------:R-:W-:Y:S02]  /*0b90*/  FFMA R23, R23, R23, R16 ;  /* 0x0000001717177223 */ /* 0x000fe40000000010 */
[----:B------:R-:W5:Y:S04]  /*0ba0*/  LDG.E.S8 R16, desc[UR6][R4.64+0xd] ;  /* 0x00000d0604107981 */ /* 0x000f68000c1e1300 */
[----:B------:R-:W5:Y:S01]  /*0bb0*/  LDG.E.S8 R24, desc[UR6][R4.64+0xf] ;  /* 0x00000f0604187981 */ /* 0x000f62000c1e1300 */
[----:B--2---:R-:W-:Y:S08]  /*0bc0*/  I2F.S16 R19, R19 ;  /* 0x0000001300137306 */ /* 0x004ff00000101400 */
[----:B---3--:R-:W0:Y:S02]  /*0bd0*/  I2F.S16 R18, R18 ;  /* 0x0000001200127306 */ /* 0x008e240000101400 */
[----:B0-----:R-:W-:-:S02]  /*0be0*/  FADD R18, R19, -R18 ;  /* 0x8000001213127221 */ /* 0x001fc40000000000 */
[----:B------:R-:W2:Y:S02]  /*0bf0*/  LDG.E.S8 R19, desc[UR6][R6.64+0xe] ;  /* 0x00000e0606137981 */ /* 0x000ea4000c1e1300 */
[----:B------:R-:W-:Y:S02]  /*0c00*/  FFMA R18, R18, R18, R23 ;  /* 0x0000001212127223 */ /* 0x000fe40000000017 */
[----:B------:R0:W3:Y:S01]  /*0c10*/  LDG.E.S8 R23, desc[UR6][R6.64+0xf] ;  /* 0x00000f0606177981 */ /* 0x0000e2000c1e1300 */
[----:B------:R-:W-:Y:S01]  /*0c20*/  IADD3 R8, P0, PT, R8, 0x10, RZ ;  /* 0x0000001008087810 */ /* 0x000fe20007f1e0ff */
[----:B----4-:R-:W-:Y:S03]  /*0c30*/  I2F.S16 R26, R26 ;  /* 0x0000001a001a7306 */ /* 0x010fe60000101400 */
[----:B------:R-:W-:Y:S02]  /*0c40*/  IADD3.X R0, PT, PT, RZ, R0, RZ, P0, !PT ;  /* 0x00000000ff007210 */ /* 0x000fe400007fe4ff */
[----:B------:R-:W-:-:S03]  /*0c50*/  ISETP.GE.U32.AND P0, PT, R8, R15, PT ;  /* 0x0000000f0800720c */ /* 0x000fc60003f06070 */
[----:B-----5:R-:W-:Y:S08]  /*0c60*/  I2F.S16 R27, R20 ;  /* 0x00000014001b7306 */ /* 0x020ff00000101400 */
[----:B------:R-:W-:Y:S08]  /*0c70*/  I2F.S16 R25, R25 ;  /* 0x0000001900197306 */ /* 0x000ff00000101400 */
[----:B------:R-:W1:Y:S08]  /*0c80*/  I2F.S16 R14, R14 ;  /* 0x0000000e000e7306 */ /* 0x000e700000101400 */
[----:B------:R-:W4:Y:S08]  /*0c90*/  I2F.S16 R21, R21 ;  /* 0x0000001500157306 */ /* 0x000f300000101400 */
[----:B------:R-:W5:Y:S01]  /*0ca0*/  I2F.S16 R16, R16 ;  /* 0x0000001000107306 */ /* 0x000f620000101400 */
[----:B-1----:R-:W-:-:S07]  /*0cb0*/  FADD R29, R25, -R14 ;  /* 0x8000000e191d7221 */ /* 0x002fce0000000000 */
[----:B------:R-:W-:Y:S01]  /*0cc0*/  I2F.S16 R22, R22 ;  /* 0x0000001600167306 */ /* 0x000fe20000101400 */
[----:B------:R-:W-:Y:S01]  /*0cd0*/  FFMA R18, R29, R29, R18 ;  /* 0x0000001d1d127223 */ /* 0x000fe20000000012 */
[----:B----4-:R-:W-:Y:S01]  /*0ce0*/  FADD R25, R26, -R21 ;  /* 0x800000151a197221 */ /* 0x010fe20000000000 */
[----:B------:R-:W-:-:S05]  /*0cf0*/  ISETP.GE.U32.AND.EX P0, PT, R0, R17, PT, P0 ;  /* 0x000000110000720c */ /* 0x000fca0003f06100 */
[----:B------:R-:W-:Y:S01]  /*0d00*/  I2F.S16 R24, R24 ;  /* 0x0000001800187306 */ /* 0x000fe20000101400 */
[----:B------:R-:W-:Y:S01]  /*0d10*/  FFMA R18, R25, R25, R18 ;  /* 0x0000001919127223 */ /* 0x000fe20000000012 */
[----:B-----5:R-:W-:Y:S01]  /*0d20*/  FADD R27, R16, -R27 ;  /* 0x8000001b101b7221 */ /* 0x020fe20000000000 */
[----:B------:R-:W-:-:S03]  /*0d30*/  IADD3 R20, P2, PT, R6, 0x10, RZ ;  /* 0x0000001006147810 */ /* 0x000fc60007f5e0ff */
[----:B------:R-:W-:Y:S01]  /*0d40*/  FFMA R18, R27, R27, R18 ;  /* 0x0000001b1b127223 */ /* 0x000fe20000000012 */
[----:B------:R-:W-:Y:S01]  /*0d50*/  IADD3 R16, P1, PT, R4, 0x10, RZ ;  /* 0x0000001004107810 */ /* 0x000fe20007f3e0ff */
[----:B0-----:R-:W-:Y:S01]  /*0d60*/  IMAD.X R7, RZ, RZ, R7, P2 ;  /* 0x000000ffff077224 */ /* 0x001fe200010e0607 */
[----:B------:R-:W-:Y:S02]  /*0d70*/  MOV R4, R20 ;  /* 0x0000001400047202 */ /* 0x000fe40000000f00 */
[----:B------:R-:W-:Y:S02]  /*0d80*/  IADD3.X R6, PT, PT, RZ, R5, RZ, P1, !PT ;  /* 0x00000005ff067210 */ /* 0x000fe40000ffe4ff */
[----:B------:R-:W-:Y:S01]  /*0d90*/  MOV R5, R7 ;  /* 0x0000000700057202 */ /* 0x000fe20000000f00 */
[----:B--2---:R-:W0:Y:S08]  /*0da0*/  I2F.S16 R19, R19 ;  /* 0x0000001300137306 */ /* 0x004e300000101400 */
[----:B---3--:R-:W1:Y:S01]  /*0db0*/  I2F.S16 R23, R23 ;  /* 0x0000001700177306 */ /* 0x008e620000101400 */
[----:B0-----:R-:W-:-:S04]  /*0dc0*/  FADD R21, R22, -R19 ;  /* 0x8000001316157221 */ /* 0x001fc80000000000 */
[----:B------:R-:W-:Y:S01]  /*0dd0*/  FFMA R18, R21, R21, R18 ;  /* 0x0000001515127223 */ /* 0x000fe20000000012 */
[----:B-1----:R-:W-:-:S04]  /*0de0*/  FADD R19, R24, -R23 ;  /* 0x8000001718137221 */ /* 0x002fc80000000000 */
[----:B------:R-:W-:Y:S01]  /*0df0*/  FFMA R14, R19, R19, R18 ;  /* 0x00000013130e7223 */ /* 0x000fe20000000012 */
[----:B------:R-:W-:Y:S06]  /*0e00*/  @!P0 BRA `(.L_x_70) ;  /* 0xfffffff800488947 */ /* 0x000fec000383ffff */
[----:B------:R-:W-:Y:S05]  /*0e10*/  BSYNC.RECONVERGENT B1 ;  /* 0x0000000000017941 */ /* 0x000fea0003800200 */
.L_x_69:
[----:B------:R-:W-:-:S07]  /*0e20*/  IMAD.MOV.U32 R15, RZ, RZ, R16 ;  /* 0x000000ffff0f7224 */ /* 0x000fce00078e0010 */
.L_x_68:
[----:B------:R-:W-:Y:S05]  /*0e30*/  BSYNC.RECONVERGENT B0 ;  /* 0x0000000000007941 */ /* 0x000fea0003800200 */
.L_x_63:
        /* <DEDUP_REMOVED lines=8> */
[----:B------:R-:W-:Y:S02]  /*0ec0*/  IADD3 R2, PT, PT, -R15, R12, RZ ;  /* 0x0000000c0f027210 */ /* 0x000fe40007ffe1ff */
[----:B------:R-:W-:Y:S01]  /*0ed0*/  IADD3.X R13, PT, PT, R10, UR8, R3, P1, P2 ;  /* 0x000000080a0d7c10 */ /* 0x000fe20008fe4403 */
[----:B------:R-:W-:Y:S01]  /*0ee0*/  IMAD.MOV.U32 R3, RZ, RZ, R6 ;  /* 0x000000ffff037224 */ /* 0x000fe200078e0006 */
[----:B------:R-:W-:Y:S02]  /*0ef0*/  LOP3.LUT R16, R2, 0x3, RZ, 0xc0, !PT ;  /* 0x0000000302107812 */ /* 0x000fe400078ec0ff */
[----:B------:R-:W-:-:S02]  /*0f00*/  MOV R2, R15 ;  /* 0x0000000f00027202 */ /* 0x000fc40000000f00 */
[----:B------:R-:W-:-:S04]  /*0f10*/  ISETP.NE.U32.AND P0, PT, R16, RZ, PT ;  /* 0x000000ff1000720c */ /* 0x000fc80003f05070 */
[----:B------:R-:W-:-:S13]  /*0f20*/  ISETP.NE.AND.EX P0, PT, RZ, RZ, PT, P0 ;  /* 0x000000ffff00720c */ /* 0x000fda0003f05300 */
[----:B------:R-:W-:Y:S05]  /*0f30*/  @!P0 BRA `(.L_x_74) ;  /* 0x0000000000848947 */ /* 0x000fea0003800000 */
[----:B------:R-:W-:Y:S01]  /*0f40*/  IADD3 R16, P0, PT, RZ, -R16, RZ ;  /* 0x80000010ff107210 */ /* 0x000fe20007f1e0ff */
[----:B------:R-:W-:Y:S01]  /*0f50*/  BSSY.RECONVERGENT B2, `(.L_x_74) ;  /* 0x000001f000027945 */ /* 0x000fe20003800200 */
[----:B------:R-:W-:Y:S01]  /*0f60*/  MOV R10, R4 ;  /* 0x00000004000a7202 */ /* 0x000fe20000000f00 */
[----:B------:R-:W-:Y:S01]  /*0f70*/  IMAD.MOV.U32 R20, RZ, RZ, R15 ;  /* 0x000000ffff147224 */ /* 0x000fe200078e000f */
[----:B------:R-:W-:Y:S02]  /*0f80*/  MOV R21, R5 ;  /* 0x0000000500157202 */ /* 0x000fe40000000f00 */
[----:B------:R-:W-:Y:S02]  /*0f90*/  MOV R23, R6 ;  /* 0x0000000600177202 */ /* 0x000fe40000000f00 */
[----:B------:R-:W-:-:S07]  /*0fa0*/  IADD3.X R22, PT, PT, RZ, -0x1, RZ, P0, !PT ;  /* 0xffffffffff167810 */ /* 0x000fce00007fe4ff */
.L_x_75:
[----:B------:R-:W-:Y:S01]  /*0fb0*/  IMAD.MOV.U32 R4, RZ, RZ, R20 ;  /* 0x000000ffff047224 */ /* 0x000fe200078e0014 */
[----:B------:R-:W-:Y:S01]  /*0fc0*/  MOV R5, R23 ;  /* 0x0000001700057202 */ /* 0x000fe20000000f00 */
[----:B------:R-:W-:Y:S01]  /*0fd0*/  IMAD.MOV.U32 R3, RZ, RZ, R21 ;  /* 0x000000ffff037224 */ /* 0x000fe200078e0015 */
[----:B------:R-:W-:-:S03]  /*0fe0*/  MOV R2, R10 ;  /* 0x0000000a00027202 */ /* 0x000fc60000000f00 */
[----:B------:R0:W2:Y:S04]  /*0ff0*/  LDG.E.S8 R17, desc[UR6][R4.64] ;  /* 0x0000000604117981 */ /* 0x0000a8000c1e1300 */
[----:B------:R1:W3:Y:S01]  /*1000*/  LDG.E.S8 R18, desc[UR6][R2.64] ;  /* 0x0000000602127981 */ /* 0x0002e2000c1e1300 */
[----:B------:R-:W-:Y:S02]  /*1010*/  IADD3 R16, P0, PT, R16, 0x1, RZ ;  /* 0x0000000110107810 */ /* 0x000fe40007f1e0ff */
[----:B------:R-:W-:Y:S02]  /*1020*/  IADD3 R8, P3, PT, R8, 0x1, RZ ;  /* 0x0000000108087810 */ /* 0x000fe40007f7e0ff */
[----:B------:R-:W-:Y:S02]  /*1030*/  IADD3.X R22, PT, PT, RZ, R22, RZ, P0, !PT ;  /* 0x00000016ff167210 */ /* 0x000fe400007fe4ff */
[----:B------:R-:W-:-:S02]  /*1040*/  ISETP.NE.U32.AND P0, PT, R16, RZ, PT ;  /* 0x000000ff1000720c */ /* 0x000fc40003f05070 */
[----:B0-----:R-:W-:Y:S02]  /*1050*/  IADD3 R4, P2, PT, R10, 0x1, RZ ;  /* 0x000000010a047810 */ /* 0x001fe40007f5e0ff */
[----:B------:R-:W-:Y:S02]  /*1060*/  ISETP.NE.AND.EX P0, PT, R22, RZ, PT, P0 ;  /* 0x000000ff1600720c */ /* 0x000fe40003f05300 */
[----:B-1----:R-:W-:Y:S01]  /*1070*/  IADD3 R2, P1, PT, R20, 0x1, RZ ;  /* 0x0000000114027810 */ /* 0x002fe20007f3e0ff */
[----:B------:R-:W-:Y:S01]  /*1080*/  IMAD.MOV.U32 R10, RZ, RZ, R4 ;  /* 0x000000ffff0a7224 */ /* 0x000fe200078e0004 */
[----:B------:R-:W-:Y:S02]  /*1090*/  IADD3.X R5, PT, PT, RZ, R21, RZ, P2, !PT ;  /* 0x00000015ff057210 */ /* 0x000fe400017fe4ff */
[----:B------:R-:W-:Y:S01]  /*10a0*/  IADD3.X R0, PT, PT, RZ, R0, RZ, P3, !PT ;  /* 0x00000000ff007210 */ /* 0x000fe20001ffe4ff */
[----:B------:R-:W-:Y:S01]  /*10b0*/  IMAD.X R3, RZ, RZ, R23, P1 ;  /* 0x000000ffff037224 */ /* 0x000fe200008e0617 */
[----:B------:R-:W-:-:S02]  /*10c0*/  MOV R20, R2 ;  /* 0x0000000200147202 */ /* 0x000fc40000000f00 */
[----:B------:R-:W-:Y:S02]  /*10d0*/  MOV R21, R5 ;  /* 0x0000000500157202 */ /* 0x000fe40000000f00 */
[----:B------:R-:W-:Y:S01]  /*10e0*/  MOV R23, R3 ;  /* 0x0000000300177202 */ /* 0x000fe20000000f00 */
[----:B--2---:R-:W-:Y:S08]  /*10f0*/  I2F.S16 R17, R17 ;  /* 0x0000001100117306 */ /* 0x004ff00000101400 */
[----:B---3--:R-:W0:Y:S02]  /*1100*/  I2F.S16 R18, R18 ;  /* 0x0000001200127306 */ /* 0x008e240000101400 */
[----:B0-----:R-:W-:-:S04]  /*1110*/  FADD R19, R17, -R18 ;  /* 0x8000001211137221 */ /* 0x001fc80000000000 */
[----:B------:R-:W-:Y:S01]  /*1120*/  FFMA R14, R19, R19, R14 ;  /* 0x00000013130e7223 */ /* 0x000fe2000000000e */
[----:B------:R-:W-:Y:S06]  /*1130*/  @P0 BRA `(.L_x_75) ;  /* 0xfffffffc009c0947 */ /* 0x000fec000383ffff */
[----:B------:R-:W-:Y:S05]  /*1140*/  BSYNC.RECONVERGENT B2 ;  /* 0x0000000000027941 */ /* 0x000fea0003800200 */
.L_x_74:
[----:B------:R-:W-:Y:S05]  /*1150*/  BSYNC.RECONVERGENT B1 ;  /* 0x0000000000017941 */ /* 0x000fea0003800200 */
.L_x_73:
        /* <DEDUP_REMOVED lines=10> */
[----:B------:R-:W2:Y:S04]  /*1200*/  LDG.E.S8 R6, desc[UR6][R2.64] ;  /* 0x0000000602067981 */ /* 0x000ea8000c1e1300 */
[----:B------:R-:W3:Y:S04]  /*1210*/  LDG.E.S8 R10, desc[UR6][R4.64] ;  /* 0x00000006040a7981 */ /* 0x000ee8000c1e1300 */
[----:B------:R-:W4:Y:S04]  /*1220*/  LDG.E.S8 R12, desc[UR6][R2.64+0x1] ;  /* 0x00000106020c7981 */ /* 0x000f28000c1e1300 */
[----:B------:R-:W5:Y:S04]  /*1230*/  LDG.E.S8 R15, desc[UR6][R4.64+0x1] ;  /* 0x00000106040f7981 */ /* 0x000f68000c1e1300 */
[----:B------:R-:W5:Y:S04]  /*1240*/  LDG.E.S8 R16, desc[UR6][R2.64+0x2] ;  /* 0x0000020602107981 */ /* 0x000f68000c1e1300 */
[----:B------:R-:W5:Y:S04]  /*1250*/  LDG.E.S8 R17, desc[UR6][R4.64+0x2] ;  /* 0x0000020604117981 */ /* 0x000f68000c1e1300 */
[----:B------:R0:W5:Y:S04]  /*1260*/  LDG.E.S8 R18, desc[UR6][R2.64+0x3] ;  /* 0x0000030602127981 */ /* 0x000168000c1e1300 */
[----:B------:R1:W5:Y:S01]  /*1270*/  LDG.E.S8 R19, desc[UR6][R4.64+0x3] ;  /* 0x0000030604137981 */ /* 0x000362000c1e1300 */
[----:B------:R-:W-:-:S02]  /*1280*/  IADD3 R8, P1, PT, R8, 0x4, RZ ;  /* 0x0000000408087810 */ /* 0x000fc40007f3e0ff */
[----:B------:R-:W-:Y:S02]  /*1290*/  PLOP3.LUT P0, PT, PT, PT, PT, 0x8, 0x80 ;  /* 0x000000000080781c */ /* 0x000fe40003f0e170 */
[----:B0-----:R-:W-:Y:S01]  /*12a0*/  IADD3 R2, P2, PT, R2, 0x4, RZ ;  /* 0x0000000402027810 */ /* 0x001fe20007f5e0ff */
[----:B------:R-:W-:Y:S01]  /*12b0*/  IMAD.X R0, RZ, RZ, R0, P1 ;  /* 0x000000ffff007224 */ /* 0x000fe200008e0600 */
[----:B-1----:R-:W-:Y:S02]  /*12c0*/  IADD3 R4, P3, PT, R4, 0x4, RZ ;  /* 0x0000000404047810 */ /* 0x002fe40007f7e0ff */
[----:B------:R-:W-:Y:S02]  /*12d0*/  IADD3.X R3, PT, PT, RZ, R3, RZ, P2, !PT ;  /* 0x00000003ff037210 */ /* 0x000fe400017fe4ff */
[----:B------:R-:W-:Y:S01]  /*12e0*/  IADD3.X R5, PT, PT, RZ, R5, RZ, P3, !PT ;  /* 0x00000005ff057210 */ /* 0x000fe20001ffe4ff */
        /* <DEDUP_REMOVED lines=14> */
[----:B0-----:R-:W-:-:S04]  /*13d0*/  FADD R18, R18, -R19 ;  /* 0x8000001312127221 */ /* 0x001fc80000000000 */
[----:B------:R-:W-:-:S07]  /*13e0*/  FFMA R14, R18, R18, R13 ;  /* 0x00000012120e7223 */ /* 0x000fce000000000d */
.L_x_77:
[----:B------:R-:W-:Y:S05]  /*13f0*/  BSYNC.RECONVERGENT B1 ;  /* 0x0000000000017941 */ /* 0x000fea0003800200 */
.L_x_76:
        /* <DEDUP_REMOVED lines=11> */
.L_x_80:
        /* <DEDUP_REMOVED lines=17> */
[----:B------:R-:W2:Y:S02]  /*15c0*/  LDG.E.S8 R19, desc[UR6][R2.64+0x7] ;  /* 0x0000070602137981 */ /* 0x000ea4000c1e1300 */
[----:B------:R-:W-:Y:S02]  /*15d0*/  FFMA R21, R21, R21, R14 ;  /* 0x0000001515157223 */ /* 0x000fe4000000000e */
[----:B------:R-:W3:Y:S01]  /*15e0*/  LDG.E.S8 R14, desc[UR6][R4.64+0x7] ;  /* 0x00000706040e7981 */ /* 0x000ee2000c1e1300 */
[----:B----4-:R-:W-:Y:S03]  /*15f0*/  I2F.S16 R6, R6 ;  /* 0x0000000600067306 */ /* 0x010fe60000101400 */
[----:B------:R-:W4:Y:S05]  /*1600*/  LDG.E.S8 R10, desc[UR6][R2.64+0x8] ;  /* 0x00000806020a7981 */ /* 0x000f2a000c1e1300 */
[----:B-----5:R-:W0:Y:S08]  /*1610*/  I2F.S16 R27, R27 ;  /* 0x0000001b001b7306 */ /* 0x020e300000101400 */
[----:B------:R-:W-:Y:S08]  /*1620*/  I2F.S16 R22, R22 ;  /* 0x0000001600167306 */ /* 0x000ff00000101400 */
[----:B------:R-:W1:Y:S01]  /*1630*/  I2F.S16 R23, R23 ;  /* 0x0000001700177306 */ /* 0x000e620000101400 */
[----:B0-----:R-:W-:-:S02]  /*1640*/  FADD R28, R6, -R27 ;  /* 0x8000001b061c7221 */ /* 0x001fc40000000000 */
[----:B------:R-:W5:Y:S05]  /*1650*/  LDG.E.S8 R6, desc[UR6][R4.64+0x8] ;  /* 0x0000080604067981 */ /* 0x000f6a000c1e1300 */
[----:B------:R-:W-:Y:S08]  /*1660*/  I2F.S16 R25, R25 ;  /* 0x0000001900197306 */ /* 0x000ff00000101400 */
[----:B------:R-:W0:Y:S01]  /*1670*/  I2F.S16 R26, R26 ;  /* 0x0000001a001a7306 */ /* 0x000e220000101400 */
[----:B------:R-:W-:-:S07]  /*1680*/  FFMA R21, R28, R28, R21 ;  /* 0x0000001c1c157223 */ /* 0x000fce0000000015 */
[----:B------:R-:W-:Y:S08]  /*1690*/  I2F.S16 R24, R24 ;  /* 0x0000001800187306 */ /* 0x000ff00000101400 */
[----:B------:R0:W0:Y:S01]  /*16a0*/  I2F.S16 R27, R20 ;  /* 0x00000014001b7306 */ /* 0x0000220000101400 */
[----:B-1----:R-:W-:Y:S01]  /*16b0*/  FADD R28, R22, -R23 ;  /* 0x80000017161c7221 */ /* 0x002fe20000000000 */
[----:B0-----:R-:W-:Y:S01]  /*16c0*/  FADD R25, R25, -R26 ;  /* 0x8000001a19197221 */ /* 0x001fe20000000000 */
[----:B------:R-:W5:Y:S02]  /*16d0*/  LDG.E.S8 R22, desc[UR6][R4.64+0xf] ;  /* 0x00000f0604167981 */ /* 0x000f64000c1e1300 */
[----:B------:R-:W-:-:S02]  /*16e0*/  FFMA R28, R28, R28, R21 ;  /* 0x0000001c1c1c7223 */ /* 0x000fc40000000015 */
[----:B------:R-:W5:Y:S01]  /*16f0*/  LDG.E.S8 R26, desc[UR6][R2.64+0x9] ;  /* 0x00000906021a7981 */ /* 0x000f62000c1e1300 */
[----:B------:R-:W-:Y:S01]  /*1700*/  I2F.S16 R12, R12 ;  /* 0x0000000c000c7306 */ /* 0x000fe20000101400 */
[----:B------:R-:W-:Y:S02]  /*1710*/  FFMA R28, R25, R25, R28 ;  /* 0x00000019191c7223 */ /* 0x000fe4000000001c */
[----:B------:R-:W5:Y:S05]  /*1720*/  LDG.E.S8 R20, desc[UR6][R2.64+0xd] ;  /* 0x00000d0602147981 */ /* 0x000f6a000c1e1300 */
[----:B------:R-:W0:Y:S01]  /*1730*/  I2F.S16 R29, R16 ;  /* 0x00000010001d7306 */ /* 0x000e220000101400 */
[----:B------:R-:W-:Y:S01]  /*1740*/  FADD R27, R24, -R27 ;  /* 0x8000001b181b7221 */ /* 0x000fe20000000000 */
[----:B------:R-:W5:Y:S06]  /*1750*/  LDG.E.S8 R25, desc[UR6][R2.64+0xe] ;  /* 0x00000e0602197981 */ /* 0x000f6c000c1e1300 */
[----:B------:R-:W-:Y:S08]  /*1760*/  I2F.S16 R17, R17 ;  /* 0x0000001100117306 */ /* 0x000ff00000101400 */
[----:B------:R-:W1:Y:S01]  /*1770*/  I2F.S16 R18, R18 ;  /* 0x0000001200127306 */ /* 0x000e620000101400 */
[----:B------:R-:W-:Y:S01]  /*1780*/  FFMA R28, R27, R27, R28 ;  /* 0x0000001b1b1c7223 */ /* 0x000fe2000000001c */
[----:B0-----:R-:W-:Y:S01]  /*1790*/  FADD R29, R12, -R29 ;  /* 0x8000001d0c1d7221 */ /* 0x001fe20000000000 */
[----:B------:R-:W5:Y:S04]  /*17a0*/  LDG.E.S8 R27, desc[UR6][R4.64+0x9] ;  /* 0x00000906041b7981 */ /* 0x000f68000c1e1300 */
[----:B------:R-:W5:Y:S01]  /*17b0*/  LDG.E.S8 R12, desc[UR6][R2.64+0xa] ;  /* 0x00000a06020c7981 */ /* 0x000f62000c1e1300 */
[----:B------:R-:W-:-:S03]  /*17c0*/  FFMA R28, R29, R29, R28 ;  /* 0x0000001d1d1c7223 */ /* 0x000fc6000000001c */
[----:B------:R-:W5:Y:S01]  /*17d0*/  LDG.E.S8 R16, desc[UR6][R2.64+0xc] ;  /* 0x00000c0602107981 */ /* 0x000f62000c1e1300 */
[----:B-1----:R-:W-:-:S03]  /*17e0*/  FADD R17, R17, -R18 ;  /* 0x8000001211117221 */ /* 0x002fc60000000000 */
[----:B------:R-:W5:Y:S04]  /*17f0*/  LDG.E.S8 R24, desc[UR6][R4.64+0xe] ;  /* 0x00000e0604187981 */ /* 0x000f68000c1e1300 */
[----:B------:R-:W5:Y:S01]  /*1800*/  LDG.E.S8 R18, desc[UR6][R4.64+0xb] ;  /* 0x00000b0604127981 */ /* 0x000f62000c1e1300 */
[----:B------:R-:W-:-:S03]  /*1810*/  FFMA R28, R17, R17, R28 ;  /* 0x00000011111c7223 */ /* 0x000fc6000000001c */
[----:B------:R-:W5:Y:S01]  /*1820*/  LDG.E.S8 R17, desc[UR6][R4.64+0xc] ;  /* 0x00000c0604117981 */ /* 0x000f62000c1e1300 */
[----:B--2---:R0:W-:Y:S08]  /*1830*/  I2F.S16 R21, R19 ;  /* 0x0000001300157306 */ /* 0x0041f00000101400 */
[----:B---3--:R-:W1:Y:S01]  /*1840*/  I2F.S16 R14, R14 ;  /* 0x0000000e000e7306 */ /* 0x008e620000101400 */
[----:B0-----:R-:W2:Y:S01]  /*1850*/  LDG.E.S8 R19, desc[UR6][R4.64+0xa] ;  /* 0x00000a0604137981 */ /* 0x001ea2000c1e1300 */
[----:B-1----:R-:W-:-:S03]  /*1860*/  FADD R23, R21, -R14 ;  /* 0x8000000e15177221 */ /* 0x002fc60000000000 */
[----:B------:R-:W3:Y:S04]  /*1870*/  LDG.E.S8 R14, desc[UR6][R2.64+0xb] ;  /* 0x00000b06020e7981 */ /* 0x000ee8000c1e1300 */
[----:B------:R-:W3:Y:S01]  /*1880*/  LDG.E.S8 R21, desc[UR6][R4.64+0xd] ;  /* 0x00000d0604157981 */ /* 0x000ee2000c1e1300 */
[----:B------:R-:W-:-:S03]  /*1890*/  FFMA R28, R23, R23, R28 ;  /* 0x00000017171c7223 */ /* 0x000fc6000000001c */
[----:B------:R0:W3:Y:S01]  /*18a0*/  LDG.E.S8 R23, desc[UR6][R2.64+0xf] ;  /* 0x00000f0602177981 */ /* 0x0000e2000c1e1300 */
[----:B----4-:R-:W-:Y:S08]  /*18b0*/  I2F.S16 R10, R10 ;  /* 0x0000000a000a7306 */ /* 0x010ff00000101400 */
[----:B-----5:R-:W1:Y:S02]  /*18c0*/  I2F.S16 R29, R6 ;  /* 0x00000006001d7306 */ /* 0x020e640000101400 */
[----:B-1----:R-:W-:-:S04]  /*18d0*/  FADD R29, R10, -R29 ;  /* 0x8000001d0a1d7221 */ /* 0x002fc80000000000 */
[----:B------:R-:W-:Y:S02]  /*18e0*/  FFMA R10, R29, R29, R28 ;  /* 0x0000001d1d0a7223 */ /* 0x000fe4000000001c */
[----:B------:R-:W-:Y:S01]  /*18f0*/  I2F.S16 R26, R26 ;  /* 0x0000001a001a7306 */ /* 0x000fe20000101400 */
[----:B------:R-:W-:-:S07]  /*1900*/  IADD3 R8, P1, PT, R8, 0x10, RZ ;  /* 0x0000001008087810 */ /* 0x000fce0007f3e0ff */
[----:B------:R-:W-:Y:S08]  /*1910*/  I2F.S16 R20, R20 ;  /* 0x0000001400147306 */ /* 0x000ff00000101400 */
[----:B------:R-:W1:Y:S08]  /*1920*/  I2F.S16 R27, R27 ;  /* 0x0000001b001b7306 */ /* 0x000e700000101400 */
[----:B------:R-:W-:Y:S08]  /*1930*/  I2F.S16 R12, R12 ;  /* 0x0000000c000c7306 */ /* 0x000ff00000101400 */
[----:B------:R-:W-:Y:S01]  /*1940*/  I2F.S16 R29, R18 ;  /* 0x00000012001d7306 */ /* 0x000fe20000101400 */
[----:B-1----:R-:W-:-:S07]  /*1950*/  FADD R6, R26, -R27 ;  /* 0x8000001b1a067221 */ /* 0x002fce0000000000 */
[----:B------:R-:W-:Y:S01]  /*1960*/  I2F.S16 R16, R16 ;  /* 0x0000001000107306 */ /* 0x000fe20000101400 */
[----:B------:R-:W-:-:S07]  /*1970*/  FFMA R10, R6, R6, R10 ;  /* 0x00000006060a7223 */ /* 0x000fce000000000a */
[----:B------:R-:W1:Y:S01]  /*1980*/  I2F.S16 R17, R17 ;  /* 0x0000001100117306 */ /* 0x000e620000101400 */
[----:B------:R-:W-:Y:S02]  /*1990*/  IADD3.X R0, PT, PT, RZ, R0, RZ, P1, !PT ;  /* 0x00000000ff007210 */ /* 0x000fe40000ffe4ff */
[----:B------:R-:W-:-:S05]  /*19a0*/  ISETP.GE.U32.AND P1, PT, R8, R15, PT ;  /* 0x0000000f0800720c */ /* 0x000fca0003f26070 */
[----:B------:R-:W-:Y:S08]  /*19b0*/  I2F.S16 R25, R25 ;  /* 0x0000001900197306 */ /* 0x000ff00000101400 */
[----:B------:R-:W4:Y:S01]  /*19c0*/  I2F.S16 R24, R24 ;  /* 0x0000001800187306 */ /* 0x000f220000101400 */
[----:B-1----:R-:W-:Y:S01]  /*19d0*/  FADD R17, R16, -R17 ;  /* 0x8000001110117221 */ /* 0x002fe20000000000 */
[----:B------:R-:W-:-:S06]  /*19e0*/  ISETP.GE.U32.AND.EX P1, PT, R0, R13, PT, P1 ;  /* 0x0000000d0000720c */ /* 0x000fcc0003f26110 */
[----:B------:R-:W-:Y:S01]  /*19f0*/  I2F.S16 R22, R22 ;  /* 0x0000001600167306 */ /* 0x000fe20000101400 */
[----:B0-----:R-:W-:Y:S01]  /*1a00*/  IADD3 R2, P2, PT, R2, 0x10, RZ ;  /* 0x0000001002027810 */ /* 0x001fe20007f5e0ff */
[----:B----4-:R-:W-:-:S04]  /*1a10*/  FADD R25, R25, -R24 ;  /* 0x8000001819197221 */ /* 0x010fc80000000000 */
[----:B------:R-:W-:Y:S01]  /*1a20*/  IMAD.X R3, RZ, RZ, R3, P2 ;  /* 0x000000ffff037224 */ /* 0x000fe200010e0603 */
[----:B------:R-:W-:-:S04]  /*1a30*/  IADD3 R4, P2, PT, R4, 0x10, RZ ;  /* 0x0000001004047810 */ /* 0x000fc80007f5e0ff */
[----:B------:R-:W-:Y:S01]  /*1a40*/  IADD3.X R5, PT, PT, RZ, R5, RZ, P2, !PT ;  /* 0x00000005ff057210 */ /* 0x000fe200017fe4ff */
[----:B--2---:R-:W0:Y:S08]  /*1a50*/  I2F.S16 R19, R19 ;  /* 0x0000001300137306 */ /* 0x004e300000101400 */
[----:B---3--:R-:W1:Y:S01]  /*1a60*/  I2F.S16 R14, R14 ;  /* 0x0000000e000e7306 */ /* 0x008e620000101400 */
[----:B0-----:R-:W-:-:S07]  /*1a70*/  FADD R27, R12, -R19 ;  /* 0x800000130c1b7221 */ /* 0x001fce0000000000 */
[----:B------:R-:W0:Y:S01]  /*1a80*/  I2F.S16 R21, R21 ;  /* 0x0000001500157306 */ /* 0x000e220000101400 */
[----:B------:R-:W-:Y:S01]  /*1a90*/  FFMA R10, R27, R27, R10 ;  /* 0x0000001b1b0a7223 */ /* 0x000fe2000000000a */
[----:B-1----:R-:W-:-:S06]  /*1aa0*/  FADD R29, R14, -R29 ;  /* 0x8000001d0e1d7221 */ /* 0x002fcc0000000000 */
[----:B------:R-:W1:Y:S01]  /*1ab0*/  I2F.S16 R23, R23 ;  /* 0x0000001700177306 */ /* 0x000e620000101400 */
[----:B------:R-:W-:-:S04]  /*1ac0*/  FFMA R10, R29, R29, R10 ;  /* 0x0000001d1d0a7223 */ /* 0x000fc8000000000a */
[----:B------:R-:W-:Y:S01]  /*1ad0*/  FFMA R10, R17, R17, R10 ;  /* 0x00000011110a7223 */ /* 0x000fe2000000000a */
[----:B0-----:R-:W-:-:S04]  /*1ae0*/  FADD R21, R20, -R21 ;  /* 0x8000001514157221 */ /* 0x001fc80000000000 */
[----:B------:R-:W-:Y:S01]  /*1af0*/  FFMA R10, R21, R21, R10 ;  /* 0x00000015150a7223 */ /* 0x000fe2000000000a */
[----:B-1----:R-:W-:-:S03]  /*1b00*/  FADD R23, R23, -R22 ;  /* 0x8000001617177221 */ /* 0x002fc60000000000 */
[----:B------:R-:W-:-:S04]  /*1b10*/  FFMA R10, R25, R25, R10 ;  /* 0x00000019190a7223 */ /* 0x000fc8000000000a */
[----:B------:R-:W-:Y:S01]  /*1b20*/  FFMA R14, R23, R23, R10 ;  /* 0x00000017170e7223 */ /* 0x000fe2000000000a */
[----:B------:R-:W-:Y:S06]  /*1b30*/  @!P1 BRA `(.L_x_80) ;  /* 0xfffffff8005c9947 */ /* 0x000fec000383ffff */
.L_x_79:
[----:B------:R-:W-:Y:S05]  /*1b40*/  BSYNC.RECONVERGENT B1 ;  /* 0x0000000000017941 */ /* 0x000fea0003800200 */
.L_x_78:
        /* <DEDUP_REMOVED lines=22> */
[----:B------:R0:W5:Y:S04]  /*1cb0*/  LDG.E.S8 R15, desc[UR6][R2.64+0x7] ;  /* 0x00000706020f7981 */ /* 0x000168000c1e1300 */
[----:B------:R1:W5:Y:S01]  /*1cc0*/  LDG.E.S8 R16, desc[UR6][R4.64+0x7] ;  /* 0x0000070604107981 */ /* 0x000362000c1e1300 */
[----:B------:R-:W-:-:S02]  /*1cd0*/  IADD3 R8, P1, PT, R8, 0x8, RZ ;  /* 0x0000000808087810 */ /* 0x000fc40007f3e0ff */
[----:B------:R-:W-:Y:S02]  /*1ce0*/  PLOP3.LUT P0, PT, PT, PT, PT, 0x8, 0x80 ;  /* 0x000000000080781c */ /* 0x000fe40003f0e170 */
[----:B------:R-:W-:Y:S02]  /*1cf0*/  IADD3.X R0, PT, PT, RZ, R0, RZ, P1, !PT ;  /* 0x00000000ff007210 */ /* 0x000fe40000ffe4ff */
[----:B0-----:R-:W-:Y:S02]  /*1d00*/  IADD3 R2, P2, PT, R2, 0x8, RZ ;  /* 0x0000000802027810 */ /* 0x001fe40007f5e0ff */
[----:B-1----:R-:W-:-:S03]  /*1d10*/  IADD3 R4, P3, PT, R4, 0x8, RZ ;  /* 0x0000000804047810 */ /* 0x002fc60007f7e0ff */
[----:B------:R-:W-:Y:S01]  /*1d20*/  IMAD.X R3, RZ, RZ, R3, P2 ;  /* 0x000000ffff037224 */ /* 0x000fe200010e0603 */
        /* <DEDUP_REMOVED lines=33> */
.L_x_82:
[----:B------:R-:W-:Y:S05]  /*1f40*/  BSYNC.RECONVERGENT B1 ;  /* 0x0000000000017941 */ /* 0x000fea0003800200 */
.L_x_81:
[----:B------:R-:W-:-:S04]  /*1f50*/  ISETP.LT.U32.AND P1, PT, R8, R7, PT ;  /* 0x000000070800720c */ /* 0x000fc80003f21070 */
[----:B------:R-:W-:-:S13]  /*1f60*/  ISETP.LT.U32.OR.EX P0, PT, R0, R11, P0, P1 ;  /* 0x0000000b0000720c */ /* 0x000fda0000701510 */
        /* <DEDUP_REMOVED lines=8> */
[----:B------:R-:W5:Y:S01]  /*1ff0*/  LDG.E.S8 R16, desc[UR6][R4.64+0x3] ;  /* 0x0000030604107981 */ /* 0x000f62000c1e1300 */
[----:B--2---:R-:W-:Y:S08]  /*2000*/  I2F.S16 R0, R0 ;  /* 0x0000000000007306 */ /* 0x004ff00000101400 */
[----:B---3--:R-:W1:Y:S08]  /*2010*/  I2F.S16 R7, R6 ;  /* 0x0000000600077306 */ /* 0x008e700000101400 */
[----:B----4-:R-:W-:Y:S01]  /*2020*/  I2F.S16 R8, R8 ;  /* 0x0000000800087306 */ /* 0x010fe20000101400 */
[----:B-1----:R-:W-:-:S07]  /*2030*/  FADD R7, R0, -R7 ;  /* 0x8000000700077221 */ /* 0x002fce0000000000 */
        /* <DEDUP_REMOVED lines=12> */
.L_x_72:
[----:B------:R-:W-:Y:S05]  /*2100*/  BSYNC.RECONVERGENT B0 ;  /* 0x0000000000007941 */ /* 0x000fea0003800200 */
.L_x_71:
[----:B------:R-:W0:Y:S02]  /*2110*/  LDC.64 R2, c[0x0][0x390] ;  /* 0x0000e400ff027b82 */ /* 0x000e240000000a00 */
[----:B0-----:R-:W-:-:S05]  /*2120*/  IMAD.WIDE R2, R9, 0x4, R2 ;  /* 0x0000000409027825 */ /* 0x001fca00078e0202 */
[----:B------:R-:W-:Y:S01]  /*2130*/  STG.E desc[UR6][R2.64], R14 ;  /* 0x0000000e02007986 */ /* 0x000fe2000c101906 */
[----:B------:R-:W-:Y:S05]  /*2140*/  EXIT ;  /* 0x000000000000794d */ /* 0x000fea0003800000 */
.L_x_83:
        /* <DEDUP_REMOVED lines=11> */
.L_x_87:


//--------------------- .nv.shared.reserved.0     --------------------------
	.section	.nv.shared.reserved.0,"aw",@nobits
	.weak		__nv_reservedSMEM_offset_0_alias
	.size		__nv_reservedSMEM_offset_0_alias, 0, 64
	.other		__nv_reservedSMEM_offset_0_alias,@"STO_CUDA_RESERVED_SHARED STV_DEFAULT"
__nv_reservedSMEM_offset_0_alias:
	.zero		0
	.zero		64


//--------------------- .nv.constant0._Z7ProcessIfEvPT_S1_Pfii --------------------------
	.section	.nv.constant0._Z7ProcessIfEvPT_S1_Pfii,"a",@progbits
	.sectionflags	@""
	.align	4
.nv.constant0._Z7ProcessIfEvPT_S1_Pfii:
	.zero		928


//--------------------- .nv.constant0._Z7ProcessItEvPT_S1_Pfii --------------------------
	.section	.nv.constant0._Z7ProcessItEvPT_S1_Pfii,"a",@progbits
	.sectionflags	@""
	.align	4
.nv.constant0._Z7ProcessItEvPT_S1_Pfii:
	.zero		928


//--------------------- .nv.constant0._Z7ProcessIhEvPT_S1_Pfii --------------------------
	.section	.nv.constant0._Z7ProcessIhEvPT_S1_Pfii,"a",@progbits
	.sectionflags	@""
	.align	4
.nv.constant0._Z7ProcessIhEvPT_S1_Pfii:
	.zero		928


//--------------------- .nv.constant0._Z7ProcessIaEvPT_S1_Pfii --------------------------
	.section	.nv.constant0._Z7ProcessIaEvPT_S1_Pfii,"a",@progbits
	.sectionflags	@""
	.align	4
.nv.constant0._Z7ProcessIaEvPT_S1_Pfii:
	.zero		928


//--------------------- SYMBOLS --------------------------

	.type		.nv.reservedSmem.offset0,@object
	.size		.nv.reservedSmem.offset0,0x4
